	.target	sm_90a

	.elftype	@"ET_EXEC"


//--------------------- .note.nv.tkinfo           --------------------------
	.section	.note.nv.tkinfo,"",@"SHT_NOTE"
	.sectionflags	@"SHF_NOTE_NV_TKINFO"
	.tkinfo
        /*0018*/ 	.word	0x00000002
        /*0030*/ 	.string	""
        /*0030*/ 	.string	"ptxas"
        /*0030*/ 	.string	"Cuda compilation tools, release 13.0, V13.0.88"
        /*0030*/ 	.string	"Build cuda_13.0.r13.0/compiler.36424714_0"
        /*0030*/ 	.string	"-arch sm_90a -m 64 "



//--------------------- .note.nv.cuinfo           --------------------------
	.section	.note.nv.cuinfo,"",@"SHT_NOTE"
	.sectionflags	@"SHF_NOTE_NV_CUINFO"
        /*0018*/ 	.short	0x0002
        /*001a*/ 	.short	0x005a
        /*001c*/ 	.short	0x0082
	.zero		2


//--------------------- .nv.info                  --------------------------
	.section	.nv.info,"",@"SHT_CUDA_INFO"
	.align	4


	//----- nvinfo : EIATTR_REGCOUNT
	.align		4
        /*0000*/ 	.byte	0x04, 0x2f
        /*0002*/ 	.short	(.L_12 - .L_11)
	.align		4
.L_11:
        /*0004*/ 	.word	index@(_ZN7cutlass6KernelINS_4gemm6kernel18GemmSplitKParallelINS1_11threadblock12MmaPipelinedINS1_9GemmShapeILi128ELi128ELi32EEENS_9transform11threadblock22PredicatedTileIteratorINS_11MatrixShapeILi128ELi32EEENS_6half_tENS_6layout11ColumnMajorELi1ENS8_29PitchLinearWarpRakedThreadMapINS_16PitchLinearShapeILi128ELi32EEELi128ENSH_ILi8ELi4EEELi8EEELi8ELb0ENSE_9NoPermuteEEENS9_19RegularTileIteratorISC_SD_NSE_45ColumnMajorVoltaTensorOpMultiplicandCongruousILi16EEELi1ESK_Li16EEENSA_INSB_ILi32ELi128EEESD_NSE_8RowMajorELi0ESK_Li8ELb0ESL_EENSN_ISR_SD_NSE_43RowMajorVoltaTensorOpMultiplicandBCongruousILi16EEELi0ESK_Li16EEEfSS_NS4_9MmaPolicyINS1_4warp16MmaVoltaTensorOpINS6_ILi64ELi64ELi32EEESD_SP_SD_SV_fSS_NSY_17MmaTensorOpPolicyINS_4arch3MmaINS6_ILi16ELi16ELi4EEELi32ESD_SF_SD_SS_fSS_NS12_13OpMultiplyAddEEENSB_ILi1ELi1EEEEEbEENSB_ILi0ELi0EEES1A_Li1EEENS_21NumericArrayConverterISD_SD_Li32ELNS_15FloatRoundStyleE2ENS8_6thread14UnaryTransform8IdentityEEES1H_bEENS_8epilogue11threadblock8EpilogueIS7_S19_Li1ENS1K_22PredicatedTileIteratorINS1K_26OutputTileOptimalThreadMapINS1K_15OutputTileShapeILi128ELi4ELi4ELi2ELi1EEENS1O_ILi1ELi2ELi2ELi1ELi4EEELi128ELi4ELi32EEEfLb0ESL_Lb0EEENS1J_4warp29FragmentIteratorVoltaTensorOpIS10_NS6_ILi32ELi32ELi4EEEfSS_EENS1T_25TileIteratorVoltaTensorOpIS10_S1V_fSS_EENS1K_18SharedLoadIteratorINS1R_18CompactedThreadMapEfLi8EEENS1J_6thread7ConvertIfLi4EfLS1D_2EEENSB_ILi0ELi2EEELi1ELi1EEENS4_38GemmSplitKHorizontalThreadblockSwizzleEEEEEvNT_6ParamsE)
        /*0008*/ 	.word	0x000000ff


	//----- nvinfo : EIATTR_FRAME_SIZE
	.align		4
.L_12:
        /*000c*/ 	.byte	0x04, 0x11
        /*000e*/ 	.short	(.L_14 - .L_13)
	.align		4
.L_13:
        /*0010*/ 	.word	index@($__internal_2_$__cuda_sm_8x_mma_shfl_f16)
        /*0014*/ 	.word	0x00000060


	//----- nvinfo : EIATTR_FRAME_SIZE
	.align		4
.L_14:
        /*0018*/ 	.byte	0x04, 0x11
        /*001a*/ 	.short	(.L_16 - .L_15)
	.align		4
.L_15:
        /*001c*/ 	.word	index@($__internal_1_$__cuda_sm_8x_mma_row_col_f32_f16_f16_f32)
        /*0020*/ 	.word	0x00000060


	//----- nvinfo : EIATTR_FRAME_SIZE
	.align		4
.L_16:
        /*0024*/ 	.byte	0x04, 0x11
        /*0026*/ 	.short	(.L_18 - .L_17)
	.align		4
.L_17:
        /*0028*/ 	.word	index@($__internal_0_$__cuda_sm_8x_mma_col_row_f32_f16_f16_f32)
        /*002c*/ 	.word	0x00000060


	//----- nvinfo : EIATTR_FRAME_SIZE
	.align		4
.L_18:
        /*0030*/ 	.byte	0x04, 0x11
        /*0032*/ 	.short	(.L_20 - .L_19)
	.align		4
.L_19:
        /*0034*/ 	.word	index@(_ZN7cutlass6KernelINS_4gemm6kernel18GemmSplitKParallelINS1_11threadblock12MmaPipelinedINS1_9GemmShapeILi128ELi128ELi32EEENS_9transform11threadblock22PredicatedTileIteratorINS_11MatrixShapeILi128ELi32EEENS_6half_tENS_6layout11ColumnMajorELi1ENS8_29PitchLinearWarpRakedThreadMapINS_16PitchLinearShapeILi128ELi32EEELi128ENSH_ILi8ELi4EEELi8EEELi8ELb0ENSE_9NoPermuteEEENS9_19RegularTileIteratorISC_SD_NSE_45ColumnMajorVoltaTensorOpMultiplicandCongruousILi16EEELi1ESK_Li16EEENSA_INSB_ILi32ELi128EEESD_NSE_8RowMajorELi0ESK_Li8ELb0ESL_EENSN_ISR_SD_NSE_43RowMajorVoltaTensorOpMultiplicandBCongruousILi16EEELi0ESK_Li16EEEfSS_NS4_9MmaPolicyINS1_4warp16MmaVoltaTensorOpINS6_ILi64ELi64ELi32EEESD_SP_SD_SV_fSS_NSY_17MmaTensorOpPolicyINS_4arch3MmaINS6_ILi16ELi16ELi4EEELi32ESD_SF_SD_SS_fSS_NS12_13OpMultiplyAddEEENSB_ILi1ELi1EEEEEbEENSB_ILi0ELi0EEES1A_Li1EEENS_21NumericArrayConverterISD_SD_Li32ELNS_15FloatRoundStyleE2ENS8_6thread14UnaryTransform8IdentityEEES1H_bEENS_8epilogue11threadblock8EpilogueIS7_S19_Li1ENS1K_22PredicatedTileIteratorINS1K_26OutputTileOptimalThreadMapINS1K_15OutputTileShapeILi128ELi4ELi4ELi2ELi1EEENS1O_ILi1ELi2ELi2ELi1ELi4EEELi128ELi4ELi32EEEfLb0ESL_Lb0EEENS1J_4warp29FragmentIteratorVoltaTensorOpIS10_NS6_ILi32ELi32ELi4EEEfSS_EENS1T_25TileIteratorVoltaTensorOpIS10_S1V_fSS_EENS1K_18SharedLoadIteratorINS1R_18CompactedThreadMapEfLi8EEENS1J_6thread7ConvertIfLi4EfLS1D_2EEENSB_ILi0ELi2EEELi1ELi1EEENS4_38GemmSplitKHorizontalThreadblockSwizzleEEEEEvNT_6ParamsE)
        /*0038*/ 	.word	0x00000060


	//----- nvinfo : EIATTR_REGCOUNT
	.align		4
.L_20:
        /*003c*/ 	.byte	0x04, 0x2f
        /*003e*/ 	.short	(.L_22 - .L_21)
	.align		4
.L_21:
        /*0040*/ 	.word	index@(_ZN7cutlass6KernelINS_9reduction6kernel12ReduceSplitKINS_11MatrixShapeILi4ELi128EEENS_8epilogue6thread17LinearCombinationIfLi4EffLNS7_9ScaleType4KindE0ELNS_15FloatRoundStyleE2EfEENS1_6thread9ReduceAddIffLi4EEELi4EEEEEvNT_6ParamsE)
        /*0044*/ 	.word	0x00000028


	//----- nvinfo : EIATTR_FRAME_SIZE
	.align		4
.L_22:
        /*0048*/ 	.byte	0x04, 0x11
        /*004a*/ 	.short	(.L_24 - .L_23)
	.align		4
.L_23:
        /*004c*/ 	.word	index@(_ZN7cutlass6KernelINS_9reduction6kernel12ReduceSplitKINS_11MatrixShapeILi4ELi128EEENS_8epilogue6thread17LinearCombinationIfLi4EffLNS7_9ScaleType4KindE0ELNS_15FloatRoundStyleE2EfEENS1_6thread9ReduceAddIffLi4EEELi4EEEEEvNT_6ParamsE)
        /*0050*/ 	.word	0x00000000


	//----- nvinfo : EIATTR_REGCOUNT
	.align		4
.L_24:
        /*0054*/ 	.byte	0x04, 0x2f
        /*0056*/ 	.short	(.L_26 - .L_25)
	.align		4
.L_25:
        /*0058*/ 	.word	index@(_ZN7cutlass9reference6device6kernel4GemmINS_9TensorRefINS_6half_tENS_6layout11ColumnMajorEEENS4_IS5_NS6_8RowMajorEEENS4_IfS9_EEffNS_11MatrixShapeILi4ELi4EEENS_12multiply_addIfffEENS_16NumericConverterIffLNS_15FloatRoundStyleE2EEEEEvNS_4gemm9GemmCoordET2_T_T0_SL_T1_SO_T3_)
        /*005c*/ 	.word	0x00000030


	//----- nvinfo : EIATTR_FRAME_SIZE
	.align		4
.L_26:
        /*0060*/ 	.byte	0x04, 0x11
        /*0062*/ 	.short	(.L_28 - .L_27)
	.align		4
.L_27:
        /*0064*/ 	.word	index@(_ZN7cutlass9reference6device6kernel4GemmINS_9TensorRefINS_6half_tENS_6layout11ColumnMajorEEENS4_IS5_NS6_8RowMajorEEENS4_IfS9_EEffNS_11MatrixShapeILi4ELi4EEENS_12multiply_addIfffEENS_16NumericConverterIffLNS_15FloatRoundStyleE2EEEEEvNS_4gemm9GemmCoordET2_T_T0_SL_T1_SO_T3_)
        /*0068*/ 	.word	0x00000000


	//----- nvinfo : EIATTR_MIN_STACK_SIZE
	.align		4
.L_28:
        /*006c*/ 	.byte	0x04, 0x12
        /*006e*/ 	.short	(.L_30 - .L_29)
	.align		4
.L_29:
        /*0070*/ 	.word	index@(_ZN7cutlass6KernelINS_9reduction6kernel12ReduceSplitKINS_11MatrixShapeILi4ELi128EEENS_8epilogue6thread17LinearCombinationIfLi4EffLNS7_9ScaleType4KindE0ELNS_15FloatRoundStyleE2EfEENS1_6thread9ReduceAddIffLi4EEELi4EEEEEvNT_6ParamsE)
        /*0074*/ 	.word	0x00000000


	//----- nvinfo : EIATTR_MIN_STACK_SIZE
	.align		4
.L_30:
        /*0078*/ 	.byte	0x04, 0x12
        /*007a*/ 	.short	(.L_32 - .L_31)
	.align		4
.L_31:
        /*007c*/ 	.word	index@(_ZN7cutlass6KernelINS_4gemm6kernel18GemmSplitKParallelINS1_11threadblock12MmaPipelinedINS1_9GemmShapeILi128ELi128ELi32EEENS_9transform11threadblock22PredicatedTileIteratorINS_11MatrixShapeILi128ELi32EEENS_6half_tENS_6layout11ColumnMajorELi1ENS8_29PitchLinearWarpRakedThreadMapINS_16PitchLinearShapeILi128ELi32EEELi128ENSH_ILi8ELi4EEELi8EEELi8ELb0ENSE_9NoPermuteEEENS9_19RegularTileIteratorISC_SD_NSE_45ColumnMajorVoltaTensorOpMultiplicandCongruousILi16EEELi1ESK_Li16EEENSA_INSB_ILi32ELi128EEESD_NSE_8RowMajorELi0ESK_Li8ELb0ESL_EENSN_ISR_SD_NSE_43RowMajorVoltaTensorOpMultiplicandBCongruousILi16EEELi0ESK_Li16EEEfSS_NS4_9MmaPolicyINS1_4warp16MmaVoltaTensorOpINS6_ILi64ELi64ELi32EEESD_SP_SD_SV_fSS_NSY_17MmaTensorOpPolicyINS_4arch3MmaINS6_ILi16ELi16ELi4EEELi32ESD_SF_SD_SS_fSS_NS12_13OpMultiplyAddEEENSB_ILi1ELi1EEEEEbEENSB_ILi0ELi0EEES1A_Li1EEENS_21NumericArrayConverterISD_SD_Li32ELNS_15FloatRoundStyleE2ENS8_6thread14UnaryTransform8IdentityEEES1H_bEENS_8epilogue11threadblock8EpilogueIS7_S19_Li1ENS1K_22PredicatedTileIteratorINS1K_26OutputTileOptimalThreadMapINS1K_15OutputTileShapeILi128ELi4ELi4ELi2ELi1EEENS1O_ILi1ELi2ELi2ELi1ELi4EEELi128ELi4ELi32EEEfLb0ESL_Lb0EEENS1J_4warp29FragmentIteratorVoltaTensorOpIS10_NS6_ILi32ELi32ELi4EEEfSS_EENS1T_25TileIteratorVoltaTensorOpIS10_S1V_fSS_EENS1K_18SharedLoadIteratorINS1R_18CompactedThreadMapEfLi8EEENS1J_6thread7ConvertIfLi4EfLS1D_2EEENSB_ILi0ELi2EEELi1ELi1EEENS4_38GemmSplitKHorizontalThreadblockSwizzleEEEEEvNT_6ParamsE)
        /*0080*/ 	.word	0x00000060


	//----- nvinfo : EIATTR_MIN_STACK_SIZE
	.align		4
.L_32:
        /*0084*/ 	.byte	0x04, 0x12
        /*0086*/ 	.short	(.L_34 - .L_33)
	.align		4
.L_33:
        /*0088*/ 	.word	index@(_ZN7cutlass9reference6device6kernel4GemmINS_9TensorRefINS_6half_tENS_6layout11ColumnMajorEEENS4_IS5_NS6_8RowMajorEEENS4_IfS9_EEffNS_11MatrixShapeILi4ELi4EEENS_12multiply_addIfffEENS_16NumericConverterIffLNS_15FloatRoundStyleE2EEEEEvNS_4gemm9GemmCoordET2_T_T0_SL_T1_SO_T3_)
        /*008c*/ 	.word	0x00000000
.L_34:


//--------------------- .nv.compat                --------------------------
	.section	.nv.compat,"",@"SHT_CUDA_COMPAT_INFO"
	.align	4
        /*0000*/ 	.byte	0x02, 0x09, 0x01, 0x00, 0x02, 0x02, 0x01, 0x00, 0x02, 0x05, 0x05, 0x00, 0x03, 0x07, 0x01, 0x01
        /*0010*/ 	.byte	0x02, 0x03, 0x00, 0x00, 0x02, 0x06, 0x01, 0x00, 0x04, 0x0b, 0x08, 0x00, 0x00, 0x00, 0x00, 0x00
        /*0020*/ 	.byte	0x00, 0x00, 0x00, 0x00


//--------------------- .nv.info._ZN7cutlass9reference6device6kernel4GemmINS_9TensorRefINS_6half_tENS_6layout11ColumnMajorEEENS4_IS5_NS6_8RowMajorEEENS4_IfS9_EEffNS_11MatrixShapeILi4ELi4EEENS_12multiply_addIfffEENS_16NumericConverterIffLNS_15FloatRoundStyleE2EEEEEvNS_4gemm9GemmCoordET2_T_T0_SL_T1_SO_T3_ --------------------------
	.section	.nv.info._ZN7cutlass9reference6device6kernel4GemmINS_9TensorRefINS_6half_tENS_6layout11ColumnMajorEEENS4_IS5_NS6_8RowMajorEEENS4_IfS9_EEffNS_11MatrixShapeILi4ELi4EEENS_12multiply_addIfffEENS_16NumericConverterIffLNS_15FloatRoundStyleE2EEEEEvNS_4gemm9GemmCoordET2_T_T0_SL_T1_SO_T3_,"",@"SHT_CUDA_INFO"
	.sectionflags	@""
	.align	4


	//----- nvinfo : EIATTR_CUDA_API_VERSION
	.align		4
        /*0000*/ 	.byte	0x04, 0x37
        /*0002*/ 	.short	(.L_36 - .L_35)
.L_35:
        /*0004*/ 	.word	0x00000082


	//----- nvinfo : EIATTR_KPARAM_INFO
	.align		4
.L_36:
        /*0008*/ 	.byte	0x04, 0x17
        /*000a*/ 	.short	(.L_38 - .L_37)
.L_37:
        /*000c*/ 	.word	0x00000000
        /*0010*/ 	.short	0x0007
        /*0012*/ 	.short	0x0058
        /*0014*/ 	.byte	0x00, 0xf0, 0x11, 0x00


	//----- nvinfo : EIATTR_KPARAM_INFO
	.align		4
.L_38:
        /*0018*/ 	.byte	0x04, 0x17
        /*001a*/ 	.short	(.L_40 - .L_39)
.L_39:
        /*001c*/ 	.word	0x00000000
        /*0020*/ 	.short	0x0006
        /*0022*/ 	.short	0x0048
        /*0024*/ 	.byte	0x00, 0xf0, 0x41, 0x00


	//----- nvinfo : EIATTR_KPARAM_INFO
	.align		4
.L_40:
        /*0028*/ 	.byte	0x04, 0x17
        /*002a*/ 	.short	(.L_42 - .L_41)
.L_41:
        /*002c*/ 	.word	0x00000000
        /*0030*/ 	.short	0x0005
        /*0032*/ 	.short	0x0038
        /*0034*/ 	.byte	0x00, 0xf0, 0x41, 0x00


	//----- nvinfo : EIATTR_KPARAM_INFO
	.align		4
.L_42:
        /*0038*/ 	.byte	0x04, 0x17
        /*003a*/ 	.short	(.L_44 - .L_43)
.L_43:
        /*003c*/ 	.word	0x00000000
        /*0040*/ 	.short	0x0004
        /*0042*/ 	.short	0x0030
        /*0044*/ 	.byte	0x00, 0xf0, 0x11, 0x00


	//----- nvinfo : EIATTR_KPARAM_INFO
	.align		4
.L_44:
        /*0048*/ 	.byte	0x04, 0x17
        /*004a*/ 	.short	(.L_46 - .L_45)
.L_45:
        /*004c*/ 	.word	0x00000000
        /*0050*/ 	.short	0x0003
        /*0052*/ 	.short	0x0020
        /*0054*/ 	.byte	0x00, 0xf0, 0x41, 0x00


	//----- nvinfo : EIATTR_KPARAM_INFO
	.align		4
.L_46:
        /*0058*/ 	.byte	0x04, 0x17
        /*005a*/ 	.short	(.L_48 - .L_47)
.L_47:
        /*005c*/ 	.word	0x00000000
        /*0060*/ 	.short	0x0002
        /*0062*/ 	.short	0x0010
        /*0064*/ 	.byte	0x00, 0xf0, 0x41, 0x00


	//----- nvinfo : EIATTR_KPARAM_INFO
	.align		4
.L_48:
        /*0068*/ 	.byte	0x04, 0x17
        /*006a*/ 	.short	(.L_50 - .L_49)
.L_49:
        /*006c*/ 	.word	0x00000000
        /*0070*/ 	.short	0x0001
        /*0072*/ 	.short	0x000c
        /*0074*/ 	.byte	0x00, 0xf0, 0x11, 0x00


	//----- nvinfo : EIATTR_KPARAM_INFO
	.align		4
.L_50:
        /*0078*/ 	.byte	0x04, 0x17
        /*007a*/ 	.short	(.L_52 - .L_51)
.L_51:
        /*007c*/ 	.word	0x00000000
        /*0080*/ 	.short	0x0000
        /*0082*/ 	.short	0x0000
        /*0084*/ 	.byte	0x00, 0xf0, 0x31, 0x00


	//----- nvinfo : EIATTR_SPARSE_MMA_MASK
	.align		4
.L_52:
        /*0088*/ 	.byte	0x03, 0x50
        /*008a*/ 	.short	0x0000


	//----- nvinfo : EIATTR_MAXREG_COUNT
	.align		4
        /*008c*/ 	.byte	0x03, 0x1b
        /*008e*/ 	.short	0x00ff


	//----- nvinfo : EIATTR_MERCURY_ISA_VERSION
	.align		4
        /*0090*/ 	.byte	0x03, 0x5f
        /*0092*/ 	.short	0x0101


	//----- nvinfo : EIATTR_EXIT_INSTR_OFFSETS
	.align		4
        /*0094*/ 	.byte	0x04, 0x1c
        /*0096*/ 	.short	(.L_54 - .L_53)


	//   ....[0]....
.L_53:
        /*0098*/ 	.word	0x00001980


	//   ....[1]....
        /*009c*/ 	.word	0x000019f0


	//----- nvinfo : EIATTR_CRS_STACK_SIZE
	.align		4
.L_54:
        /*00a0*/ 	.byte	0x04, 0x1e
        /*00a2*/ 	.short	(.L_56 - .L_55)
.L_55:
        /*00a4*/ 	.word	0x00000000


	//----- nvinfo : EIATTR_CBANK_PARAM_SIZE
	.align		4
.L_56:
        /*00a8*/ 	.byte	0x03, 0x19
        /*00aa*/ 	.short	0x005c


	//----- nvinfo : EIATTR_PARAM_CBANK
	.align		4
        /*00ac*/ 	.byte	0x04, 0x0a
        /*00ae*/ 	.short	(.L_58 - .L_57)
	.align		4
.L_57:
        /*00b0*/ 	.word	index@(.nv.constant0._ZN7cutlass9reference6device6kernel4GemmINS_9TensorRefINS_6half_tENS_6layout11ColumnMajorEEENS4_IS5_NS6_8RowMajorEEENS4_IfS9_EEffNS_11MatrixShapeILi4ELi4EEENS_12multiply_addIfffEENS_16NumericConverterIffLNS_15FloatRoundStyleE2EEEEEvNS_4gemm9GemmCoordET2_T_T0_SL_T1_SO_T3_)
        /*00b4*/ 	.short	0x0210
        /*00b6*/ 	.short	0x005c


	//----- nvinfo : EIATTR_SW_WAR
	.align		4
.L_58:
        /*00b8*/ 	.byte	0x04, 0x36
        /*00ba*/ 	.short	(.L_60 - .L_59)
.L_59:
        /*00bc*/ 	.word	0x00000008
.L_60:


//--------------------- .nv.info._ZN7cutlass6KernelINS_9reduction6kernel12ReduceSplitKINS_11MatrixShapeILi4ELi128EEENS_8epilogue6thread17LinearCombinationIfLi4EffLNS7_9ScaleType4KindE0ELNS_15FloatRoundStyleE2EfEENS1_6thread9ReduceAddIffLi4EEELi4EEEEEvNT_6ParamsE --------------------------
	.section	.nv.info._ZN7cutlass6KernelINS_9reduction6kernel12ReduceSplitKINS_11MatrixShapeILi4ELi128EEENS_8epilogue6thread17LinearCombinationIfLi4EffLNS7_9ScaleType4KindE0ELNS_15FloatRoundStyleE2EfEENS1_6thread9ReduceAddIffLi4EEELi4EEEEEvNT_6ParamsE,"",@"SHT_CUDA_INFO"
	.sectionflags	@""
	.align	4


	//----- nvinfo : EIATTR_CUDA_API_VERSION
	.align		4
        /*0000*/ 	.byte	0x04, 0x37
        /*0002*/ 	.short	(.L_62 - .L_61)
.L_61:
        /*0004*/ 	.word	0x00000082


	//----- nvinfo : EIATTR_KPARAM_INFO
	.align		4
.L_62:
        /*0008*/ 	.byte	0x04, 0x17
        /*000a*/ 	.short	(.L_64 - .L_63)
.L_63:
        /*000c*/ 	.word	0x00000000
        /*0010*/ 	.short	0x0000
        /*0012*/ 	.short	0x0000
        /*0014*/ 	.byte	0x00, 0xf0, 0xe1, 0x01


	//----- nvinfo : EIATTR_SPARSE_MMA_MASK
	.align		4
.L_64:
        /*0018*/ 	.byte	0x03, 0x50
        /*001a*/ 	.short	0x0000


	//----- nvinfo : EIATTR_MAXREG_COUNT
	.align		4
        /*001c*/ 	.byte	0x03, 0x1b
        /*001e*/ 	.short	0x00ff


	//----- nvinfo : EIATTR_MERCURY_ISA_VERSION
	.align		4
        /*0020*/ 	.byte	0x03, 0x5f
        /*0022*/ 	.short	0x0101


	//----- nvinfo : EIATTR_EXIT_INSTR_OFFSETS
	.align		4
        /*0024*/ 	.byte	0x04, 0x1c
        /*0026*/ 	.short	(.L_66 - .L_65)


	//   ....[0]....
.L_65:
        /*0028*/ 	.word	0x000000e0


	//   ....[1]....
        /*002c*/ 	.word	0x00000950


	//----- nvinfo : EIATTR_CBANK_PARAM_SIZE
	.align		4
.L_66:
        /*0030*/ 	.byte	0x03, 0x19
        /*0032*/ 	.short	0x0078


	//----- nvinfo : EIATTR_PARAM_CBANK
	.align		4
        /*0034*/ 	.byte	0x04, 0x0a
        /*0036*/ 	.short	(.L_68 - .L_67)
	.align		4
.L_67:
        /*0038*/ 	.word	index@(.nv.constant0._ZN7cutlass6KernelINS_9reduction6kernel12ReduceSplitKINS_11MatrixShapeILi4ELi128EEENS_8epilogue6thread17LinearCombinationIfLi4EffLNS7_9ScaleType4KindE0ELNS_15FloatRoundStyleE2EfEENS1_6thread9ReduceAddIffLi4EEELi4EEEEEvNT_6ParamsE)
        /*003c*/ 	.short	0x0210
        /*003e*/ 	.short	0x0078


	//----- nvinfo : EIATTR_SW_WAR
	.align		4
.L_68:
        /*0040*/ 	.byte	0x04, 0x36
        /*0042*/ 	.short	(.L_70 - .L_69)
.L_69:
        /*0044*/ 	.word	0x00000008
.L_70:


//--------------------- .nv.info._ZN7cutlass6KernelINS_4gemm6kernel18GemmSplitKParallelINS1_11threadblock12MmaPipelinedINS1_9GemmShapeILi128ELi128ELi32EEENS_9transform11threadblock22PredicatedTileIteratorINS_11MatrixShapeILi128ELi32EEENS_6half_tENS_6layout11ColumnMajorELi1ENS8_29PitchLinearWarpRakedThreadMapINS_16PitchLinearShapeILi128ELi32EEELi128ENSH_ILi8ELi4EEELi8EEELi8ELb0ENSE_9NoPermuteEEENS9_19RegularTileIteratorISC_SD_NSE_45ColumnMajorVoltaTensorOpMultiplicandCongruousILi16EEELi1ESK_Li16EEENSA_INSB_ILi32ELi128EEESD_NSE_8RowMajorELi0ESK_Li8ELb0ESL_EENSN_ISR_SD_NSE_43RowMajorVoltaTensorOpMultiplicandBCongruousILi16EEELi0ESK_Li16EEEfSS_NS4_9MmaPolicyINS1_4warp16MmaVoltaTensorOpINS6_ILi64ELi64ELi32EEESD_SP_SD_SV_fSS_NSY_17MmaTensorOpPolicyINS_4arch3MmaINS6_ILi16ELi16ELi4EEELi32ESD_SF_SD_SS_fSS_NS12_13OpMultiplyAddEEENSB_ILi1ELi1EEEEEbEENSB_ILi0ELi0EEES1A_Li1EEENS_21NumericArrayConverterISD_SD_Li32ELNS_15FloatRoundStyleE2ENS8_6thread14UnaryTransform8IdentityEEES1H_bEENS_8epilogue11threadblock8EpilogueIS7_S19_Li1ENS1K_22PredicatedTileIteratorINS1K_26OutputTileOptimalThreadMapINS1K_15OutputTileShapeILi128ELi4ELi4ELi2ELi1EEENS1O_ILi1ELi2ELi2ELi1ELi4EEELi128ELi4ELi32EEEfLb0ESL_Lb0EEENS1J_4warp29FragmentIteratorVoltaTensorOpIS10_NS6_ILi32ELi32ELi4EEEfSS_EENS1T_25TileIteratorVoltaTensorOpIS10_S1V_fSS_EENS1K_18SharedLoadIteratorINS1R_18CompactedThreadMapEfLi8EEENS1J_6thread7ConvertIfLi4EfLS1D_2EEENSB_ILi0ELi2EEELi1ELi1EEENS4_38GemmSplitKHorizontalThreadblockSwizzleEEEEEvNT_6ParamsE --------------------------
	.section	.nv.info._ZN7cutlass6KernelINS_4gemm6kernel18GemmSplitKParallelINS1_11threadblock12MmaPipelinedINS1_9GemmShapeILi128ELi128ELi32EEENS_9transform11threadblock22PredicatedTileIteratorINS_11MatrixShapeILi128ELi32EEENS_6half_tENS_6layout11ColumnMajorELi1ENS8_29PitchLinearWarpRakedThreadMapINS_16PitchLinearShapeILi128ELi32EEELi128ENSH_ILi8ELi4EEELi8EEELi8ELb0ENSE_9NoPermuteEEENS9_19RegularTileIteratorISC_SD_NSE_45ColumnMajorVoltaTensorOpMultiplicandCongruousILi16EEELi1ESK_Li16EEENSA_INSB_ILi32ELi128EEESD_NSE_8RowMajorELi0ESK_Li8ELb0ESL_EENSN_ISR_SD_NSE_43RowMajorVoltaTensorOpMultiplicandBCongruousILi16EEELi0ESK_Li16EEEfSS_NS4_9MmaPolicyINS1_4warp16MmaVoltaTensorOpINS6_ILi64ELi64ELi32EEESD_SP_SD_SV_fSS_NSY_17MmaTensorOpPolicyINS_4arch3MmaINS6_ILi16ELi16ELi4EEELi32ESD_SF_SD_SS_fSS_NS12_13OpMultiplyAddEEENSB_ILi1ELi1EEEEEbEENSB_ILi0ELi0EEES1A_Li1EEENS_21NumericArrayConverterISD_SD_Li32ELNS_15FloatRoundStyleE2ENS8_6thread14UnaryTransform8IdentityEEES1H_bEENS_8epilogue11threadblock8EpilogueIS7_S19_Li1ENS1K_22PredicatedTileIteratorINS1K_26OutputTileOptimalThreadMapINS1K_15OutputTileShapeILi128ELi4ELi4ELi2ELi1EEENS1O_ILi1ELi2ELi2ELi1ELi4EEELi128ELi4ELi32EEEfLb0ESL_Lb0EEENS1J_4warp29FragmentIteratorVoltaTensorOpIS10_NS6_ILi32ELi32ELi4EEEfSS_EENS1T_25TileIteratorVoltaTensorOpIS10_S1V_fSS_EENS1K_18SharedLoadIteratorINS1R_18CompactedThreadMapEfLi8EEENS1J_6thread7ConvertIfLi4EfLS1D_2EEENSB_ILi0ELi2EEELi1ELi1EEENS4_38GemmSplitKHorizontalThreadblockSwizzleEEEEEvNT_6ParamsE,"",@"SHT_CUDA_INFO"
	.sectionflags	@""
	.align	4


	//----- nvinfo : EIATTR_CUDA_API_VERSION
	.align		4
        /*0000*/ 	.byte	0x04, 0x37
        /*0002*/ 	.short	(.L_72 - .L_71)
.L_71:
        /*0004*/ 	.word	0x00000082


	//----- nvinfo : EIATTR_KPARAM_INFO
	.align		4
.L_72:
        /*0008*/ 	.byte	0x04, 0x17
        /*000a*/ 	.short	(.L_74 - .L_73)
.L_73:
        /*000c*/ 	.word	0x00000000
        /*0010*/ 	.short	0x0000
        /*0012*/ 	.short	0x0000
        /*0014*/ 	.byte	0x00, 0xf0, 0xa1, 0x03


	//----- nvinfo : EIATTR_SPARSE_MMA_MASK
	.align		4
.L_74:
        /*0018*/ 	.byte	0x03, 0x50
        /*001a*/ 	.short	0x0000


	//----- nvinfo : EIATTR_MAXREG_COUNT
	.align		4
        /*001c*/ 	.byte	0x03, 0x1b
        /*001e*/ 	.short	0x00ff


	//----- nvinfo : EIATTR_NUM_BARRIERS
	.align		4
        /*0020*/ 	.byte	0x02, 0x4c
        /*0022*/ 	.byte	0x01
	.zero		1


	//----- nvinfo : EIATTR_ANNOTATIONS
	.align		4
        /*0024*/ 	.byte	0x04, 0x55
        /*0026*/ 	.short	(.L_76 - .L_75)


	//   ....[0]....
.L_75:
        /*0028*/ 	.word	0x00000001
        /*002c*/ 	.byte	0x60, 0x35, 0x00, 0x00, 0x01, 0x00, 0x00, 0x00, 0xa0, 0x35, 0x00, 0x00, 0x01, 0x00, 0x00, 0x00
        /* <DEDUP_REMOVED lines=27> */
        /*01ec*/ 	.byte	0x20, 0xc9, 0x00, 0x00, 0x01, 0x00, 0x00, 0x00, 0x30, 0xc9, 0x00, 0x00


	//----- nvinfo : EIATTR_MERCURY_ISA_VERSION
	.align		4
.L_76:
        /*01f8*/ 	.byte	0x03, 0x5f
        /*01fa*/ 	.short	0x0101


	//----- nvinfo : EIATTR_COOP_GROUP_MASK_REGIDS
	.align		4
        /*01fc*/ 	.byte	0x04, 0x29
        /*01fe*/ 	.short	(.L_78 - .L_77)


	//   ....[0]....
.L_77:
        /*0200*/ 	.word	0xffffffff


	//   ....[1]....
        /*0204*/ 	.word	0xffffffff


	//   ....[2]....
        /*0208*/ 	.word	0xffffffff


	//   ....[3]....
        /*020c*/ 	.word	0xffffffff


	//   ....[4]....
        /*0210*/ 	.word	0xffffffff


	//   ....[5]....
        /*0214*/ 	.word	0xffffffff


	//   ....[6]....
        /*0218*/ 	.word	0xffffffff


	//   ....[7]....
        /*021c*/ 	.word	0xffffffff


	//   ....[8]....
        /*0220*/ 	.word	0xffffffff


	//   ....[9]....
        /*0224*/ 	.word	0xffffffff


	//   ....[10]....
        /*0228*/ 	.word	0xffffffff


	//   ....[11]....
        /*022c*/ 	.word	0xffffffff


	//   ....[12]....
        /*0230*/ 	.word	0xffffffff


	//   ....[13]....
        /*0234*/ 	.word	0xffffffff


	//   ....[14]....
        /*0238*/ 	.word	0xffffffff


	//   ....[15]....
        /*023c*/ 	.word	0xffffffff


	//   ....[16]....
        /*0240*/ 	.word	0xffffffff


	//   ....[17]....
        /*0244*/ 	.word	0xffffffff


	//   ....[18]....
        /*0248*/ 	.word	0xffffffff


	//   ....[19]....
        /*024c*/ 	.word	0xffffffff


	//----- nvinfo : EIATTR_COOP_GROUP_INSTR_OFFSETS
	.align		4
.L_78:
        /*0250*/ 	.byte	0x04, 0x28
        /*0252*/ 	.short	(.L_80 - .L_79)


	//   ....[0]....
.L_79:
        /*0254*/ 	.word	0x0000e340


	//   ....[1]....
        /*0258*/ 	.word	0x0000e350


	//   ....[2]....
        /*025c*/ 	.word	0x0000e360


	//   ....[3]....
        /*0260*/ 	.word	0x0000e370


	//   ....[4]....
        /*0264*/ 	.word	0x0000e380


	//   ....[5]....
        /*0268*/ 	.word	0x0000e390


	//   ....[6]....
        /*026c*/ 	.word	0x0000e3a0


	//   ....[7]....
        /*0270*/ 	.word	0x0000e3d0


	//   ....[8]....
        /*0274*/ 	.word	0x0000e400


	//   ....[9]....
        /*0278*/ 	.word	0x0000e420


	//   ....[10]....
        /*027c*/ 	.word	0x0000e460


	//   ....[11]....
        /*0280*/ 	.word	0x0000e480


	//   ....[12]....
        /*0284*/ 	.word	0x0000e8a0


	//   ....[13]....
        /*0288*/ 	.word	0x0000e8d0


	//   ....[14]....
        /*028c*/ 	.word	0x0000e8f0


	//   ....[15]....
        /*0290*/ 	.word	0x0000e910


	//   ....[16]....
        /*0294*/ 	.word	0x0000e940


	//   ....[17]....
        /*0298*/ 	.word	0x0000e960


	//   ....[18]....
        /*029c*/ 	.word	0x0000e980


	//   ....[19]....
        /*02a0*/ 	.word	0x0000e9a0


	//----- nvinfo : EIATTR_EXIT_INSTR_OFFSETS
	.align		4
.L_80:
        /*02a4*/ 	.byte	0x04, 0x1c
        /*02a6*/ 	.short	(.L_82 - .L_81)


	//   ....[0]....
.L_81:
        /*02a8*/ 	.word	0x00000080


	//   ....[1]....
        /*02ac*/ 	.word	0x0000e120


	//   ....[2]....
        /*02b0*/ 	.word	0x0000e160


	//----- nvinfo : EIATTR_CRS_STACK_SIZE
	.align		4
.L_82:
        /*02b4*/ 	.byte	0x04, 0x1e
        /*02b6*/ 	.short	(.L_84 - .L_83)
.L_83:
        /*02b8*/ 	.word	0x00000000


	//----- nvinfo : EIATTR_CBANK_PARAM_SIZE
	.align		4
.L_84:
        /*02bc*/ 	.byte	0x03, 0x19
        /*02be*/ 	.short	0x00e8


	//----- nvinfo : EIATTR_PARAM_CBANK
	.align		4
        /*02c0*/ 	.byte	0x04, 0x0a
        /*02c2*/ 	.short	(.L_86 - .L_85)
	.align		4
.L_85:
        /*02c4*/ 	.word	index@(.nv.constant0._ZN7cutlass6KernelINS_4gemm6kernel18GemmSplitKParallelINS1_11threadblock12MmaPipelinedINS1_9GemmShapeILi128ELi128ELi32EEENS_9transform11threadblock22PredicatedTileIteratorINS_11MatrixShapeILi128ELi32EEENS_6half_tENS_6layout11ColumnMajorELi1ENS8_29PitchLinearWarpRakedThreadMapINS_16PitchLinearShapeILi128ELi32EEELi128ENSH_ILi8ELi4EEELi8EEELi8ELb0ENSE_9NoPermuteEEENS9_19RegularTileIteratorISC_SD_NSE_45ColumnMajorVoltaTensorOpMultiplicandCongruousILi16EEELi1ESK_Li16EEENSA_INSB_ILi32ELi128EEESD_NSE_8RowMajorELi0ESK_Li8ELb0ESL_EENSN_ISR_SD_NSE_43RowMajorVoltaTensorOpMultiplicandBCongruousILi16EEELi0ESK_Li16EEEfSS_NS4_9MmaPolicyINS1_4warp16MmaVoltaTensorOpINS6_ILi64ELi64ELi32EEESD_SP_SD_SV_fSS_NSY_17MmaTensorOpPolicyINS_4arch3MmaINS6_ILi16ELi16ELi4EEELi32ESD_SF_SD_SS_fSS_NS12_13OpMultiplyAddEEENSB_ILi1ELi1EEEEEbEENSB_ILi0ELi0EEES1A_Li1EEENS_21NumericArrayConverterISD_SD_Li32ELNS_15FloatRoundStyleE2ENS8_6thread14UnaryTransform8IdentityEEES1H_bEENS_8epilogue11threadblock8EpilogueIS7_S19_Li1ENS1K_22PredicatedTileIteratorINS1K_26OutputTileOptimalThreadMapINS1K_15OutputTileShapeILi128ELi4ELi4ELi2ELi1EEENS1O_ILi1ELi2ELi2ELi1ELi4EEELi128ELi4ELi32EEEfLb0ESL_Lb0EEENS1J_4warp29FragmentIteratorVoltaTensorOpIS10_NS6_ILi32ELi32ELi4EEEfSS_EENS1T_25TileIteratorVoltaTensorOpIS10_S1V_fSS_EENS1K_18SharedLoadIteratorINS1R_18CompactedThreadMapEfLi8EEENS1J_6thread7ConvertIfLi4EfLS1D_2EEENSB_ILi0ELi2EEELi1ELi1EEENS4_38GemmSplitKHorizontalThreadblockSwizzleEEEEEvNT_6ParamsE)
        /*02c8*/ 	.short	0x0210
        /*02ca*/ 	.short	0x00e8


	//----- nvinfo : EIATTR_SW_WAR
	.align		4
.L_86:
        /*02cc*/ 	.byte	0x04, 0x36
        /*02ce*/ 	.short	(.L_88 - .L_87)
.L_87:
        /*02d0*/ 	.word	0x00000008
.L_88:


//--------------------- .nv.callgraph             --------------------------
	.section	.nv.callgraph,"",@"SHT_CUDA_CALLGRAPH"
	.align	4
	.sectionentsize	8
	.align		4
        /*0000*/ 	.word	0x00000000
	.align		4
        /*0004*/ 	.word	0xffffffff
	.align		4
        /*0008*/ 	.word	0x00000000
	.align		4
        /*000c*/ 	.word	0xfffffffe
	.align		4
        /*0010*/ 	.word	0x00000000
	.align		4
        /*0014*/ 	.word	0xfffffffd
	.align		4
        /*0018*/ 	.word	0x00000000
	.align		4
        /*001c*/ 	.word	0xfffffffc


//--------------------- .nv.constant4             --------------------------
	.section	.nv.constant4,"a",@progbits
	.align	8
	.align		8
.nv.constant4:
        /*0000*/ 	.dword	_ZN33_INTERNAL_37bacd73_4_k_cu__Z3runv4cuda3std3__45__cpo5beginE
	.align		8
        /*0008*/ 	.dword	_ZN33_INTERNAL_37bacd73_4_k_cu__Z3runv4cuda3std3__45__cpo3endE
	.align		8
        /*0010*/ 	.dword	_ZN33_INTERNAL_37bacd73_4_k_cu__Z3runv4cuda3std3__45__cpo6cbeginE
	.align		8
        /*0018*/ 	.dword	_ZN33_INTERNAL_37bacd73_4_k_cu__Z3runv4cuda3std3__45__cpo4cendE
	.align		8
        /*0020*/ 	.dword	_ZN33_INTERNAL_37bacd73_4_k_cu__Z3runv4cuda3std3__435_GLOBAL__N__37bacd73_4_k_cu__Z3runv6ignoreE
	.align		8
        /*0028*/ 	.dword	_ZN33_INTERNAL_37bacd73_4_k_cu__Z3runv4cuda3std3__419piecewise_constructE
	.align		8
        /*0030*/ 	.dword	_ZN33_INTERNAL_37bacd73_4_k_cu__Z3runv4cuda3std3__48in_placeE
	.align		8
        /*0038*/ 	.dword	_ZN33_INTERNAL_37bacd73_4_k_cu__Z3runv4cuda3std6ranges3__45__cpo4swapE
	.align		8
        /*0040*/ 	.dword	_ZN33_INTERNAL_37bacd73_4_k_cu__Z3runv4cuda3std6ranges3__45__cpo9iter_moveE
	.align		8
        /*0048*/ 	.dword	_ZN33_INTERNAL_37bacd73_4_k_cu__Z3runv4cute7productE
	.align		8
        /*0050*/ 	.dword	_ZN33_INTERNAL_37bacd73_4_k_cu__Z3runv4cute1_E


//--------------------- .text._ZN7cutlass9reference6device6kernel4GemmINS_9TensorRefINS_6half_tENS_6layout11ColumnMajorEEENS4_IS5_NS6_8RowMajorEEENS4_IfS9_EEffNS_11MatrixShapeILi4ELi4EEENS_12multiply_addIfffEENS_16NumericConverterIffLNS_15FloatRoundStyleE2EEEEEvNS_4gemm9GemmCoordET2_T_T0_SL_T1_SO_T3_ --------------------------
	.section	.text._ZN7cutlass9reference6device6kernel4GemmINS_9TensorRefINS_6half_tENS_6layout11ColumnMajorEEENS4_IS5_NS6_8RowMajorEEENS4_IfS9_EEffNS_11MatrixShapeILi4ELi4EEENS_12multiply_addIfffEENS_16NumericConverterIffLNS_15FloatRoundStyleE2EEEEEvNS_4gemm9GemmCoordET2_T_T0_SL_T1_SO_T3_,"ax",@progbits
	.align	128
        .global         _ZN7cutlass9reference6device6kernel4GemmINS_9TensorRefINS_6half_tENS_6layout11ColumnMajorEEENS4_IS5_NS6_8RowMajorEEENS4_IfS9_EEffNS_11MatrixShapeILi4ELi4EEENS_12multiply_addIfffEENS_16NumericConverterIffLNS_15FloatRoundStyleE2EEEEEvNS_4gemm9GemmCoordET2_T_T0_SL_T1_SO_T3_
        .type           _ZN7cutlass9reference6device6kernel4GemmINS_9TensorRefINS_6half_tENS_6layout11ColumnMajorEEENS4_IS5_NS6_8RowMajorEEENS4_IfS9_EEffNS_11MatrixShapeILi4ELi4EEENS_12multiply_addIfffEENS_16NumericConverterIffLNS_15FloatRoundStyleE2EEEEEvNS_4gemm9GemmCoordET2_T_T0_SL_T1_SO_T3_,@function
        .size           _ZN7cutlass9reference6device6kernel4GemmINS_9TensorRefINS_6half_tENS_6layout11ColumnMajorEEENS4_IS5_NS6_8RowMajorEEENS4_IfS9_EEffNS_11MatrixShapeILi4ELi4EEENS_12multiply_addIfffEENS_16NumericConverterIffLNS_15FloatRoundStyleE2EEEEEvNS_4gemm9GemmCoordET2_T_T0_SL_T1_SO_T3_,(.L_x_36 - _ZN7cutlass9reference6device6kernel4GemmINS_9TensorRefINS_6half_tENS_6layout11ColumnMajorEEENS4_IS5_NS6_8RowMajorEEENS4_IfS9_EEffNS_11MatrixShapeILi4ELi4EEENS_12multiply_addIfffEENS_16NumericConverterIffLNS_15FloatRoundStyleE2EEEEEvNS_4gemm9GemmCoordET2_T_T0_SL_T1_SO_T3_)
        .other          _ZN7cutlass9reference6device6kernel4GemmINS_9TensorRefINS_6half_tENS_6layout11ColumnMajorEEENS4_IS5_NS6_8RowMajorEEENS4_IfS9_EEffNS_11MatrixShapeILi4ELi4EEENS_12multiply_addIfffEENS_16NumericConverterIffLNS_15FloatRoundStyleE2EEEEEvNS_4gemm9GemmCoordET2_T_T0_SL_T1_SO_T3_,@"STO_CUDA_ENTRY STV_DEFAULT"
_ZN7cutlass9reference6device6kernel4GemmINS_9TensorRefINS_6half_tENS_6layout11ColumnMajorEEENS4_IS5_NS6_8RowMajorEEENS4_IfS9_EEffNS_11MatrixShapeILi4ELi4EEENS_12multiply_addIfffEENS_16NumericConverterIffLNS_15FloatRoundStyleE2EEEEEvNS_4gemm9GemmCoordET2_T_T0_SL_T1_SO_T3_:
.text._ZN7cutlass9reference6device6kernel4GemmINS_9TensorRefINS_6half_tENS_6layout11ColumnMajorEEENS4_IS5_NS6_8RowMajorEEENS4_IfS9_EEffNS_11MatrixShapeILi4ELi4EEENS_12multiply_addIfffEENS_16NumericConverterIffLNS_15FloatRoundStyleE2EEEEEvNS_4gemm9GemmCoordET2_T_T0_SL_T1_SO_T3_:
[----:B------:R-:W-:Y:S08]  /*0000*/  LDC R1, c[0x0][0x28] ;  /* 0x00000a00ff017b82 */ /* 0x000ff00000000800 */
[----:B------:R-:W0:Y:S01]  /*0010*/  LDC R0, c[0x0][0x218] ;  /* 0x00008600ff007b82 */ /* 0x000e220000000800 */
[----:B------:R-:W1:Y:S01]  /*0020*/  S2R R2, SR_TID.X ;  /* 0x0000000000027919 */ /* 0x000e620000002100 */
[----:B------:R-:W-:Y:S01]  /*0030*/  ULDC UR5, c[0x0][0x0] ;  /* 0x0000000000057ab9 */ /* 0x000fe20000000800 */
[----:B------:R-:W-:Y:S01]  /*0040*/  ULDC UR4, c[0x0][0x4] ;  /* 0x0000010000047ab9 */ /* 0x000fe20000000800 */
[----:B------:R-:W-:Y:S01]  /*0050*/  ULDC UR8, c[0x0][0x268] ;  /* 0x00009a0000087ab9 */ /* 0x000fe20000000800 */
[----:B------:R-:W1:Y:S01]  /*0060*/  S2R R35, SR_CTAID.X ;  /* 0x0000000000237919 */ /* 0x000e620000002500 */
[----:B------:R-:W-:Y:S01]  /*0070*/  MOV R16, UR8 ;  /* 0x0000000800107c02 */ /* 0x000fe20008000f00 */
[----:B------:R-:W-:Y:S01]  /*0080*/  IMAD.U32 R15, RZ, RZ, UR8 ;  /* 0x00000008ff0f7e24 */ /* 0x000fe2000f8e00ff */
[----:B------:R-:W-:Y:S01]  /*0090*/  MOV R14, UR8 ;  /* 0x00000008000e7c02 */ /* 0x000fe20008000f00 */
[----:B------:R-:W2:Y:S01]  /*00a0*/  S2R R3, SR_CTAID.Y ;  /* 0x0000000000037919 */ /* 0x000ea20000002600 */
[----:B------:R-:W-:Y:S01]  /*00b0*/  IMAD.U32 R13, RZ, RZ, UR8 ;  /* 0x00000008ff0d7e24 */ /* 0x000fe2000f8e00ff */
[----:B------:R-:W-:Y:S01]  /*00c0*/  MOV R12, UR8 ;  /* 0x00000008000c7c02 */ /* 0x000fe20008000f00 */
[----:B------:R-:W-:Y:S01]  /*00d0*/  IMAD.U32 R11, RZ, RZ, UR8 ;  /* 0x00000008ff0b7e24 */ /* 0x000fe2000f8e00ff */
[----:B------:R-:W2:Y:S01]  /*00e0*/  S2R R36, SR_TID.Y ;  /* 0x0000000000247919 */ /* 0x000ea20000002200 */
[----:B------:R-:W-:Y:S01]  /*00f0*/  MOV R10, UR8 ;  /* 0x00000008000a7c02 */ /* 0x000fe20008000f00 */
[----:B------:R-:W-:Y:S01]  /*0100*/  IMAD.U32 R9, RZ, RZ, UR8 ;  /* 0x00000008ff097e24 */ /* 0x000fe2000f8e00ff */
[----:B------:R-:W-:Y:S01]  /*0110*/  MOV R8, UR8 ;  /* 0x0000000800087c02 */ /* 0x000fe20008000f00 */
[----:B------:R-:W-:Y:S01]  /*0120*/  IMAD.U32 R7, RZ, RZ, UR8 ;  /* 0x00000008ff077e24 */ /* 0x000fe2000f8e00ff */
[----:B------:R-:W-:Y:S01]  /*0130*/  MOV R6, UR8 ;  /* 0x0000000800067c02 */ /* 0x000fe20008000f00 */
[----:B------:R-:W-:Y:S01]  /*0140*/  IMAD.U32 R5, RZ, RZ, UR8 ;  /* 0x00000008ff057e24 */ /* 0x000fe2000f8e00ff */
[----:B------:R-:W-:Y:S01]  /*0150*/  MOV R4, UR8 ;  /* 0x0000000800047c02 */ /* 0x000fe20008000f00 */
[----:B------:R-:W-:Y:S01]  /*0160*/  ULDC.64 UR14, c[0x0][0x208] ;  /* 0x00008200000e7ab9 */ /* 0x000fe20000000a00 */
[----:B0-----:R-:W-:Y:S01]  /*0170*/  ISETP.GE.AND P0, PT, R0, 0x1, PT ;  /* 0x000000010000780c */ /* 0x001fe20003f06270 */
[----:B------:R-:W-:-:S02]  /*0180*/  IMAD.U32 R0, RZ, RZ, UR8 ;  /* 0x00000008ff007e24 */ /* 0x000fc4000f8e00ff */
[----:B-1----:R-:W-:Y:S01]  /*0190*/  IMAD R35, R35, UR5, R2 ;  /* 0x0000000523237c24 */ /* 0x002fe2000f8e0202 */
[----:B------:R-:W-:-:S04]  /*01a0*/  MOV R2, UR8 ;  /* 0x0000000800027c02 */ /* 0x000fc80008000f00 */
[----:B------:R-:W-:Y:S01]  /*01b0*/  SHF.L.U32 R35, R35, 0x2, RZ ;  /* 0x0000000223237819 */ /* 0x000fe200000006ff */
[----:B--2---:R-:W-:Y:S02]  /*01c0*/  IMAD R36, R3, UR4, R36 ;  /* 0x0000000403247c24 */ /* 0x004fe4000f8e0224 */
[----:B------:R-:W-:-:S03]  /*01d0*/  IMAD.U32 R3, RZ, RZ, UR8 ;  /* 0x00000008ff037e24 */ /* 0x000fc6000f8e00ff */
[----:B------:R-:W-:Y:S01]  /*01e0*/  SHF.L.U32 R36, R36, 0x2, RZ ;  /* 0x0000000224247819 */ /* 0x000fe200000006ff */
[----:B------:R-:W-:Y:S06]  /*01f0*/  @!P0 BRA `(.L_x_0) ;  /* 0x0000000400908947 */ /* 0x000fec0003800000 */
[----:B------:R-:W0:Y:S01]  /*0200*/  LDC.64 R4, c[0x0][0x220] ;  /* 0x00008800ff047b82 */ /* 0x000e220000000a00 */
[C---:B------:R-:W-:Y:S01]  /*0210*/  VIADD R0, R35.reuse, 0x3 ;  /* 0x0000000323007836 */ /* 0x040fe20000000000 */
[----:B------:R-:W-:Y:S01]  /*0220*/  ULDC.64 UR4, c[0x0][0x210] ;  /* 0x0000840000047ab9 */ /* 0x000fe20000000a00 */
[C---:B------:R-:W-:Y:S01]  /*0230*/  VIADD R2, R35.reuse, 0x2 ;  /* 0x0000000223027836 */ /* 0x040fe20000000000 */
[----:B------:R-:W-:Y:S01]  /*0240*/  IADD3 R34, R36, 0x1, RZ ;  /* 0x0000000124227810 */ /* 0x000fe20007ffe0ff */
[----:B------:R-:W-:Y:S01]  /*0250*/  VIADD R3, R35, 0x1 ;  /* 0x0000000123037836 */ /* 0x000fe20000000000 */
[----:B------:R-:W-:Y:S01]  /*0260*/  ISETP.GE.AND P4, PT, R0, UR4, PT ;  /* 0x0000000400007c0c */ /* 0x000fe2000bf86270 */
[----:B------:R-:W-:Y:S01]  /*0270*/  VIADD R0, R36, 0x3 ;  /* 0x0000000324007836 */ /* 0x000fe20000000000 */
[----:B------:R-:W1:Y:S01]  /*0280*/  LDC R31, c[0x0][0x218] ;  /* 0x00008600ff1f7b82 */ /* 0x000e620000000800 */
[----:B------:R-:W-:Y:S01]  /*0290*/  ISETP.GE.AND P5, PT, R2, UR4, PT ;  /* 0x0000000402007c0c */ /* 0x000fe2000bfa6270 */
[----:B------:R-:W-:Y:S01]  /*02a0*/  ULDC.64 UR6, c[0x0][0x238] ;  /* 0x00008e0000067ab9 */ /* 0x000fe20000000a00 */
[C---:B------:R-:W-:Y:S01]  /*02b0*/  IADD3 R2, R36.reuse, 0x2, RZ ;  /* 0x0000000224027810 */ /* 0x040fe20007ffe0ff */
[----:B------:R-:W-:Y:S01]  /*02c0*/  USHF.L.U64.HI UR9, UR6, 0x1, UR7 ;  /* 0x0000000106097899 */ /* 0x000fe20008010207 */
[----:B------:R-:W-:Y:S01]  /*02d0*/  PRMT R29, RZ, 0x7610, R29 ;  /* 0x00007610ff1d7816 */ /* 0x000fe2000000001d */
[----:B------:R-:W-:Y:S01]  /*02e0*/  USHF.L.U32 UR10, UR6, 0x1, URZ ;  /* 0x00000001060a7899 */ /* 0x000fe2000800063f */
[----:B------:R-:W-:Y:S01]  /*02f0*/  PRMT R28, RZ, 0x7610, R28 ;  /* 0x00007610ff1c7816 */ /* 0x000fe2000000001c */
[----:B------:R-:W-:Y:S01]  /*0300*/  IMAD.WIDE R40, R36, 0x2, RZ ;  /* 0x0000000224287825 */ /* 0x000fe200078e02ff */
[----:B------:R-:W-:Y:S01]  /*0310*/  ULDC.64 UR6, c[0x0][0x228] ;  /* 0x00008a0000067ab9 */ /* 0x000fe20000000a00 */
[----:B------:R-:W-:Y:S01]  /*0320*/  PRMT R27, RZ, 0x7610, R27 ;  /* 0x00007610ff1b7816 */ /* 0x000fe2000000001b */
[----:B------:R-:W-:Y:S01]  /*0330*/  USHF.L.U64.HI UR7, UR6, 0x1, UR7 ;  /* 0x0000000106077899 */ /* 0x000fe20008010207 */
[----:B------:R-:W-:Y:S01]  /*0340*/  PRMT R26, RZ, 0x7610, R26 ;  /* 0x00007610ff1a7816 */ /* 0x000fe2000000001a */
[----:B------:R-:W-:Y:S01]  /*0350*/  IMAD.WIDE R42, R34, 0x2, RZ ;  /* 0x00000002222a7825 */ /* 0x000fe200078e02ff */
[----:B------:R-:W-:Y:S01]  /*0360*/  PRMT R25, RZ, 0x7610, R25 ;  /* 0x00007610ff197816 */ /* 0x000fe20000000019 */
[----:B------:R-:W-:Y:S01]  /*0370*/  USHF.L.U32 UR6, UR6, 0x1, URZ ;  /* 0x0000000106067899 */ /* 0x000fe2000800063f */
[----:B------:R-:W-:Y:S01]  /*0380*/  PRMT R24, RZ, 0x7610, R24 ;  /* 0x00007610ff187816 */ /* 0x000fe20000000018 */
[----:B0-----:R-:W-:Y:S01]  /*0390*/  IMAD.WIDE R38, R3, 0x2, R4 ;  /* 0x0000000203267825 */ /* 0x001fe200078e0204 */
[----:B------:R-:W-:Y:S01]  /*03a0*/  PRMT R23, RZ, 0x7610, R23 ;  /* 0x00007610ff177816 */ /* 0x000fe20000000017 */
[----:B------:R-:W-:Y:S01]  /*03b0*/  UMOV UR12, URZ ;  /* 0x0000003f000c7c82 */ /* 0x000fe20008000000 */
[----:B------:R-:W-:Y:S01]  /*03c0*/  PRMT R22, RZ, 0x7610, R22 ;  /* 0x00007610ff167816 */ /* 0x000fe20000000016 */
[C---:B------:R-:W-:Y:S01]  /*03d0*/  IMAD.WIDE R32, R35.reuse, 0x2, R4 ;  /* 0x0000000223207825 */ /* 0x040fe200078e0204 */
[C---:B------:R-:W-:Y:S01]  /*03e0*/  IADD3 R30, R35.reuse, 0x1, RZ ;  /* 0x00000001231e7810 */ /* 0x040fe20007ffe0ff */
[----:B------:R-:W-:Y:S01]  /*03f0*/  ULDC UR11, c[0x0][0x210] ;  /* 0x00008400000b7ab9 */ /* 0x000fe20000000800 */
[----:B------:R-:W-:Y:S01]  /*0400*/  ISETP.GE.AND P2, PT, R2, UR5, PT ;  /* 0x0000000502007c0c */ /* 0x000fe2000bf46270 */
[----:B------:R-:W-:Y:S01]  /*0410*/  IMAD.U32 R15, RZ, RZ, UR8 ;  /* 0x00000008ff0f7e24 */ /* 0x000fe2000f8e00ff */
[----:B------:R-:W-:Y:S01]  /*0420*/  ISETP.GE.AND P1, PT, R0, UR5, PT ;  /* 0x0000000500007c0c */ /* 0x000fe2000bf26270 */
[----:B------:R-:W-:Y:S01]  /*0430*/  IMAD.U32 R14, RZ, RZ, UR8 ;  /* 0x00000008ff0e7e24 */ /* 0x000fe2000f8e00ff */
[----:B------:R-:W-:Y:S01]  /*0440*/  ISETP.GE.AND P6, PT, R35, UR4, PT ;  /* 0x0000000423007c0c */ /* 0x000fe2000bfc6270 */
[----:B------:R-:W-:Y:S01]  /*0450*/  IMAD.U32 R12, RZ, RZ, UR8 ;  /* 0x00000008ff0c7e24 */ /* 0x000fe2000f8e00ff */
[----:B------:R-:W-:Y:S01]  /*0460*/  MOV R13, UR8 ;  /* 0x00000008000d7c02 */ /* 0x000fe20008000f00 */
        /* <DEDUP_REMOVED lines=9> */
[----:B------:R-:W-:Y:S01]  /*0500*/  ULDC.64 UR4, c[0x0][0x230] ;  /* 0x00008c0000047ab9 */ /* 0x000fe20000000a00 */
[----:B------:R-:W-:-:S02]  /*0510*/  IMAD.U32 R3, RZ, RZ, UR8 ;  /* 0x00000008ff037e24 */ /* 0x000fc4000f8e00ff */
[----:B------:R-:W-:Y:S01]  /*0520*/  IMAD.U32 R0, RZ, RZ, UR8 ;  /* 0x00000008ff007e24 */ /* 0x000fe2000f8e00ff */
[----:B-1----:R-:W-:-:S06]  /*0530*/  ULDC UR8, c[0x0][0x214] ;  /* 0x0000850000087ab9 */ /* 0x002fcc0000000800 */
.L_x_1:
[----:B------:R-:W2:Y:S01]  /*0540*/  @!P6 LDG.E.U16 R29, desc[UR14][R32.64] ;  /* 0x0000000e201de981 */ /* 0x000ea2000c1e1500 */
[----:B------:R-:W-:Y:S01]  /*0550*/  ISETP.GE.AND P3, PT, R36, UR8, PT ;  /* 0x0000000824007c0c */ /* 0x000fe2000bf66270 */
[----:B------:R-:W-:Y:S02]  /*0560*/  UIADD3 UR12, UR12, 0x1, URZ ;  /* 0x000000010c0c7890 */ /* 0x000fe4000fffe03f */
[----:B------:R-:W3:Y:S04]  /*0570*/  @!P5 LDG.E.U16 R27, desc[UR14][R38.64+0x2] ;  /* 0x0000020e261bd981 */ /* 0x000ee8000c1e1500 */
[----:B------:R-:W4:Y:S06]  /*0580*/  @!P4 LDG.E.U16 R26, desc[UR14][R38.64+0x4] ;  /* 0x0000040e261ac981 */ /* 0x000f2c000c1e1500 */
[----:B------:R-:W-:Y:S04]  /*0590*/  @!P3 IADD3 R44, P0, R40, UR4, RZ ;  /* 0x00000004282cbc10 */ /* 0x000fe8000ff1e0ff */
[----:B------:R-:W-:Y:S02]  /*05a0*/  @!P3 IADD3.X R45, R41, UR5, RZ, P0, !PT ;  /* 0x00000005292dbc10 */ /* 0x000fe400087fe4ff */
[----:B------:R-:W-:Y:S03]  /*05b0*/  ISETP.GE.AND P0, PT, R30, UR11, PT ;  /* 0x0000000b1e007c0c */ /* 0x000fe6000bf06270 */
[----:B------:R0:W5:Y:S01]  /*05c0*/  @!P3 LDG.E.U16 R25, desc[UR14][R44.64] ;  /* 0x0000000e2c19b981 */ /* 0x000162000c1e1500 */
[----:B------:R-:W-:Y:S09]  /*05d0*/  ISETP.GE.AND P3, PT, R34, UR8, PT ;  /* 0x0000000822007c0c */ /* 0x000ff2000bf66270 */
[----:B------:R1:W5:Y:S01]  /*05e0*/  @!P0 LDG.E.U16 R28, desc[UR14][R38.64] ;  /* 0x0000000e261c8981 */ /* 0x000362000c1e1500 */
[----:B0-----:R-:W-:Y:S01]  /*05f0*/  IADD3 R44, P0, R42, UR4, RZ ;  /* 0x000000042a2c7c10 */ /* 0x001fe2000ff1e0ff */
[----:B------:R-:W-:Y:S03]  /*0600*/  UIADD3 UR4, UP0, UR4, UR10, URZ ;  /* 0x0000000a04047290 */ /* 0x000fe6000ff1e03f */
[----:B------:R-:W-:Y:S01]  /*0610*/  IADD3.X R45, R43, UR5, RZ, P0, !PT ;  /* 0x000000052b2d7c10 */ /* 0x000fe200087fe4ff */
[----:B------:R-:W-:Y:S04]  /*0620*/  UIADD3.X UR5, UR5, UR9, URZ, UP0, !UPT ;  /* 0x0000000905057290 */ /* 0x000fe800087fe43f */
[----:B------:R-:W5:Y:S01]  /*0630*/  @!P3 LDG.E.U16 R24, desc[UR14][R44.64] ;  /* 0x0000000e2c18b981 */ /* 0x000f62000c1e1500 */
[----:B------:R-:W-:Y:S02]  /*0640*/  ISETP.LE.AND P3, PT, R31, UR12, PT ;  /* 0x0000000c1f007c0c */ /* 0x000fe4000bf63270 */
[----:B-1----:R-:W-:Y:S01]  /*0650*/  IADD3 R38, P0, R38, UR6, RZ ;  /* 0x0000000626267c10 */ /* 0x002fe2000ff1e0ff */
[----:B------:R-:W5:Y:S03]  /*0660*/  @!P2 LDG.E.U16 R23, desc[UR14][R44.64+0x2] ;  /* 0x0000020e2c17a981 */ /* 0x000f66000c1e1500 */
[----:B------:R-:W-:Y:S01]  /*0670*/  IADD3.X R39, R39, UR7, RZ, P0, !PT ;  /* 0x0000000727277c10 */ /* 0x000fe200087fe4ff */
[----:B------:R-:W5:Y:S01]  /*0680*/  @!P1 LDG.E.U16 R22, desc[UR14][R44.64+0x4] ;  /* 0x0000040e2c169981 */ /* 0x000f62000c1e1500 */
[----:B------:R-:W-:Y:S04]  /*0690*/  IADD3 R32, P0, R32, UR6, RZ ;  /* 0x0000000620207c10 */ /* 0x000fe8000ff1e0ff */
[----:B------:R-:W-:Y:S01]  /*06a0*/  IADD3.X R33, R33, UR7, RZ, P0, !PT ;  /* 0x0000000721217c10 */ /* 0x000fe200087fe4ff */
[----:B--2---:R-:W-:Y:S02]  /*06b0*/  HADD2.F32 R18, -RZ, R29.H0_H0 ;  /* 0x2000001dff127230 */ /* 0x004fe40000004100 */
[----:B---3--:R-:W-:Y:S02]  /*06c0*/  HADD2.F32 R20, -RZ, R27.H0_H0 ;  /* 0x2000001bff147230 */ /* 0x008fe40000004100 */
[----:B----4-:R-:W-:Y:S02]  /*06d0*/  HADD2.F32 R21, -RZ, R26.H0_H0 ;  /* 0x2000001aff157230 */ /* 0x010fe40000004100 */
[----:B-----5:R-:W-:Y:S05]  /*06e0*/  HADD2.F32 R17, -RZ, R25.H0_H0 ;  /* 0x20000019ff117230 */ /* 0x020fea0000004100 */
[-C--:B------:R-:W-:Y:S01]  /*06f0*/  FFMA R0, R18, R17.reuse, R0 ;  /* 0x0000001112007223 */ /* 0x080fe20000000000 */
[----:B------:R-:W-:Y:S05]  /*0700*/  HADD2.F32 R19, -RZ, R28.H0_H0 ;  /* 0x2000001cff137230 */ /* 0x000fea0000004100 */
[-C--:B------:R-:W-:Y:S01]  /*0710*/  FFMA R2, R19, R17.reuse, R2 ;  /* 0x0000001113027223 */ /* 0x080fe20000000002 */
[-C--:B------:R-:W-:Y:S01]  /*0720*/  FFMA R3, R20, R17.reuse, R3 ;  /* 0x0000001114037223 */ /* 0x080fe20000000003 */
[----:B------:R-:W-:Y:S01]  /*0730*/  FFMA R4, R21, R17, R4 ;  /* 0x0000001115047223 */ /* 0x000fe20000000004 */
[----:B------:R-:W-:Y:S05]  /*0740*/  HADD2.F32 R17, -RZ, R24.H0_H0 ;  /* 0x20000018ff117230 */ /* 0x000fea0000004100 */
[-C--:B------:R-:W-:Y:S01]  /*0750*/  FFMA R5, R18, R17.reuse, R5 ;  /* 0x0000001112057223 */ /* 0x080fe20000000005 */
        /* <DEDUP_REMOVED lines=13> */
[----:B------:R-:W-:Y:S09]  /*0830*/  @!P3 BRA `(.L_x_1) ;  /* 0xfffffffc0040b947 */ /* 0x000ff2000383ffff */
.L_x_0:
[----:B------:R-:W-:Y:S01]  /*0840*/  ULDC.64 UR12, c[0x0][0x210] ;  /* 0x00008400000c7ab9 */ /* 0x000fe20000000a00 */
[C---:B------:R-:W-:Y:S01]  /*0850*/  VIADD R19, R35.reuse, 0x1 ;  /* 0x0000000123137836 */ /* 0x040fe20000000000 */
[C---:B------:R-:W-:Y:S01]  /*0860*/  ISETP.GE.AND P0, PT, R36.reuse, UR13, PT ;  /* 0x0000000d24007c0c */ /* 0x040fe2000bf06270 */
[C---:B------:R-:W-:Y:S01]  /*0870*/  VIADD R18, R35.reuse, 0x2 ;  /* 0x0000000223127836 */ /* 0x040fe20000000000 */
[----:B------:R-:W-:Y:S01]  /*0880*/  BSSY B0, `(.L_x_2) ;  /* 0x0000022000007945 */ /* 0x000fe20003800000 */
[C---:B------:R-:W-:Y:S01]  /*0890*/  VIADD R17, R35.reuse, 0x3 ;  /* 0x0000000323117836 */ /* 0x040fe20000000000 */
[----:B------:R-:W-:Y:S01]  /*08a0*/  ISETP.GE.OR P3, PT, R35, UR12, P0 ;  /* 0x0000000c23007c0c */ /* 0x000fe20008766670 */
[----:B------:R-:W-:Y:S01]  /*08b0*/  VIADD R20, R36, 0x1 ;  /* 0x0000000124147836 */ /* 0x000fe20000000000 */
[----:B------:R-:W-:Y:S02]  /*08c0*/  ISETP.GE.OR P2, PT, R19, UR12, P0 ;  /* 0x0000000c13007c0c */ /* 0x000fe40008746670 */
[----:B------:R-:W-:-:S02]  /*08d0*/  ISETP.GE.OR P1, PT, R18, UR12, P0 ;  /* 0x0000000c12007c0c */ /* 0x000fc40008726670 */
[----:B------:R-:W-:Y:S02]  /*08e0*/  ISETP.GE.OR P0, PT, R17, UR12, P0 ;  /* 0x0000000c11007c0c */ /* 0x000fe40008706670 */
[----:B------:R-:W-:Y:S02]  /*08f0*/  SHF.R.S32.HI R22, RZ, 0x1f, R35 ;  /* 0x0000001fff167819 */ /* 0x000fe40000011423 */
[----:B------:R-:W-:-:S03]  /*0900*/  SHF.R.S32.HI R21, RZ, 0x1f, R20 ;  /* 0x0000001fff157819 */ /* 0x000fc60000011414 */
[----:B------:R-:W-:Y:S06]  /*0910*/  @P3 BRA `(.L_x_3) ;  /* 0x0000000000603947 */ /* 0x000fec0003800000 */
[----:B------:R-:W-:Y:S01]  /*0920*/  SHF.R.S32.HI R26, RZ, 0x1f, R35 ;  /* 0x0000001fff1a7819 */ /* 0x000fe20000011423 */
[----:B------:R-:W-:Y:S01]  /*0930*/  ULDC.64 UR4, c[0x0][0x250] ;  /* 0x0000940000047ab9 */ /* 0x000fe20000000a00 */
[----:B------:R-:W-:Y:S01]  /*0940*/  SHF.R.S32.HI R37, RZ, 0x1f, R36 ;  /* 0x0000001fff257819 */ /* 0x000fe20000011424 */
[----:B------:R-:W-:Y:S02]  /*0950*/  ULDC UR6, c[0x0][0x240] ;  /* 0x0000900000067ab9 */ /* 0x000fe40000000800 */
[----:B------:R-:W-:-:S04]  /*0960*/  IMAD R24, R26, UR4, RZ ;  /* 0x000000041a187c24 */ /* 0x000fc8000f8e02ff */
[C---:B------:R-:W-:Y:S02]  /*0970*/  IMAD R23, R35.reuse, UR5, R24 ;  /* 0x0000000523177c24 */ /* 0x040fe4000f8e0218 */
[----:B------:R-:W-:Y:S01]  /*0980*/  IMAD.WIDE.U32 R24, R35, UR4, R36 ;  /* 0x0000000423187c25 */ /* 0x000fe2000f8e0024 */
[----:B------:R-:W-:-:S04]  /*0990*/  ULDC.64 UR4, c[0x0][0x248] ;  /* 0x0000920000047ab9 */ /* 0x000fc80000000a00 */
[----:B------:R-:W-:Y:S02]  /*09a0*/  IADD3 R23, R25, R23, RZ ;  /* 0x0000001719177210 */ /* 0x000fe40007ffe0ff */
[----:B------:R-:W-:-:S04]  /*09b0*/  LEA R30, P3, R24, UR4, 0x2 ;  /* 0x00000004181e7c11 */ /* 0x000fc8000f8610ff */
[----:B------:R-:W-:Y:S01]  /*09c0*/  LEA.HI.X R31, R24, UR5, R23, 0x2, P3 ;  /* 0x00000005181f7c11 */ /* 0x000fe200098f1417 */
[----:B------:R-:W-:-:S04]  /*09d0*/  ULDC.64 UR4, c[0x0][0x260] ;  /* 0x0000980000047ab9 */ /* 0x000fc80000000a00 */
[----:B------:R-:W2:Y:S01]  /*09e0*/  LDG.E R24, desc[UR14][R30.64] ;  /* 0x0000000e1e187981 */ /* 0x000ea2000c1e1900 */
[----:B------:R-:W-:Y:S02]  /*09f0*/  IMAD R26, R26, UR4, RZ ;  /* 0x000000041a1a7c24 */ /* 0x000fe4000f8e02ff */
[----:B------:R-:W-:-:S04]  /*0a00*/  IMAD.WIDE.U32 R28, R35, UR4, R36 ;  /* 0x00000004231c7c25 */ /* 0x000fc8000f8e0024 */
[----:B------:R-:W-:Y:S01]  /*0a10*/  IMAD R23, R35, UR5, R26 ;  /* 0x0000000523177c24 */ /* 0x000fe2000f8e021a */
[----:B------:R-:W-:Y:S02]  /*0a20*/  ULDC.64 UR4, c[0x0][0x258] ;  /* 0x0000960000047ab9 */ /* 0x000fe40000000a00 */
[----:B------:R-:W-:Y:S01]  /*0a30*/  LEA R26, P3, R28, UR4, 0x2 ;  /* 0x000000041c1a7c11 */ /* 0x000fe2000f8610ff */
[----:B------:R-:W-:Y:S01]  /*0a40*/  ULDC UR4, c[0x0][0x21c] ;  /* 0x0000870000047ab9 */ /* 0x000fe20000000800 */
[----:B------:R-:W-:-:S04]  /*0a50*/  IADD3 R23, R29, R23, RZ ;  /* 0x000000171d177210 */ /* 0x000fc80007ffe0ff */
[----:B------:R-:W-:Y:S01]  /*0a60*/  LEA.HI.X R27, R28, UR5, R23, 0x2, P3 ;  /* 0x000000051c1b7c11 */ /* 0x000fe200098f1417 */
[----:B--2---:R-:W-:-:S04]  /*0a70*/  FMUL R25, R24, UR6 ;  /* 0x0000000618197c20 */ /* 0x004fc80008400000 */
[----:B------:R-:W-:-:S05]  /*0a80*/  FFMA R25, R0, UR4, R25 ;  /* 0x0000000400197c23 */ /* 0x000fca0008000019 */
[----:B------:R0:W-:Y:S02]  /*0a90*/  STG.E desc[UR14][R26.64], R25 ;  /* 0x000000191a007986 */ /* 0x0001e4000c10190e */
.L_x_3:
[----:B------:R-:W-:Y:S05]  /*0aa0*/  BSYNC B0 ;  /* 0x0000000000007941 */ /* 0x000fea0003800000 */
.L_x_2:
[----:B------:R-:W-:Y:S04]  /*0ab0*/  BSSY B0, `(.L_x_4) ;  /* 0x000001b000007945 */ /* 0x000fe80003800000 */
[----:B------:R-:W-:Y:S05]  /*0ac0*/  @P2 BRA `(.L_x_5) ;  /* 0x0000000000642947 */ /* 0x000fea0003800000 */
[----:B------:R-:W-:Y:S01]  /*0ad0*/  SHF.R.S32.HI R0, RZ, 0x1f, R19 ;  /* 0x0000001fff007819 */ /* 0x000fe20000011413 */
[----:B------:R-:W-:Y:S01]  /*0ae0*/  ULDC.64 UR4, c[0x0][0x250] ;  /* 0x0000940000047ab9 */ /* 0x000fe20000000a00 */
[----:B0-----:R-:W-:Y:S01]  /*0af0*/  SHF.R.S32.HI R25, RZ, 0x1f, R36 ;  /* 0x0000001fff197819 */ /* 0x001fe20000011424 */
[----:B------:R-:W-:Y:S01]  /*0b00*/  ULDC UR6, c[0x0][0x240] ;  /* 0x0000900000067ab9 */ /* 0x000fe20000000800 */
[----:B------:R-:W-:Y:S01]  /*0b10*/  MOV R24, R36 ;  /* 0x0000002400187202 */ /* 0x000fe20000000f00 */
        /* <DEDUP_REMOVED lines=20> */
.L_x_5:
[----:B------:R-:W-:Y:S05]  /*0c60*/  BSYNC B0 ;  /* 0x0000000000007941 */ /* 0x000fea0003800000 */
.L_x_4:
[----:B------:R-:W-:Y:S04]  /*0c70*/  BSSY B0, `(.L_x_6) ;  /* 0x000001b000007945 */ /* 0x000fe80003800000 */
[----:B------:R-:W-:Y:S05]  /*0c80*/  @P1 BRA `(.L_x_7) ;  /* 0x0000000000641947 */ /* 0x000fea0003800000 */
[----:B-1----:R-:W-:Y:S01]  /*0c90*/  SHF.R.S32.HI R23, RZ, 0x1f, R18 ;  /* 0x0000001fff177819 */ /* 0x002fe20000011412 */
        /* <DEDUP_REMOVED lines=24> */
.L_x_7:
[----:B------:R-:W-:Y:S05]  /*0e20*/  BSYNC B0 ;  /* 0x0000000000007941 */ /* 0x000fea0003800000 */
.L_x_6:
        /* <DEDUP_REMOVED lines=9> */
[----:B-12---:R-:W-:Y:S01]  /*0ec0*/  IMAD.WIDE.U32 R26, R17, UR4, R24 ;  /* 0x00000004111a7c25 */ /* 0x006fe2000f8e0018 */
        /* <DEDUP_REMOVED lines=17> */
.L_x_9:
[----:B------:R-:W-:Y:S05]  /*0fe0*/  BSYNC B0 ;  /* 0x0000000000007941 */ /* 0x000fea0003800000 */
.L_x_8:
[----:B------:R-:W-:Y:S01]  /*0ff0*/  ULDC.64 UR10, c[0x0][0x250] ;  /* 0x00009400000a7ab9 */ /* 0x000fe20000000a00 */
[----:B------:R-:W-:Y:S01]  /*1000*/  ISETP.GE.AND P5, PT, R20, UR13, PT ;  /* 0x0000000d14007c0c */ /* 0x000fe2000bfa6270 */
[----:B------:R-:W-:Y:S01]  /*1010*/  IMAD R0, R22, UR10, RZ ;  /* 0x0000000a16007c24 */ /* 0x000fe2000f8e02ff */
[----:B------:R-:W-:Y:S01]  /*1020*/  ULDC.64 UR8, c[0x0][0x248] ;  /* 0x0000920000087ab9 */ /* 0x000fe20000000a00 */
[C---:B--23--:R-:W-:Y:S01]  /*1030*/  IMAD.WIDE.U32 R2, R35.reuse, UR10, R20 ;  /* 0x0000000a23027c25 */ /* 0x04cfe2000f8e0014 */
[C---:B------:R-:W-:Y:S01]  /*1040*/  ISETP.GE.OR P2, PT, R35.reuse, UR12, P5 ;  /* 0x0000000c23007c0c */ /* 0x040fe2000af46670 */
[----:B------:R-:W-:Y:S01]  /*1050*/  ULDC.64 UR6, c[0x0][0x260] ;  /* 0x0000980000067ab9 */ /* 0x000fe20000000a00 */
[----:B------:R-:W-:Y:S01]  /*1060*/  SHF.R.S32.HI R4, RZ, 0x1f, R19 ;  /* 0x0000001fff047819 */ /* 0x000fe20000011413 */
[----:B------:R-:W-:Y:S01]  /*1070*/  IMAD R0, R35, UR11, R0 ;  /* 0x0000000b23007c24 */ /* 0x000fe2000f8e0200 */
[----:B01----:R-:W-:Y:S01]  /*1080*/  LEA R26, P0, R2, UR8, 0x2 ;  /* 0x00000008021a7c11 */ /* 0x003fe2000f8010ff */
[----:B------:R-:W-:-:S03]  /*1090*/  ULDC.64 UR4, c[0x0][0x258] ;  /* 0x0000960000047ab9 */ /* 0x000fc60000000a00 */
[----:B------:R-:W-:-:S04]  /*10a0*/  IADD3 R0, R0, R3, RZ ;  /* 0x0000000300007210 */ /* 0x000fc80007ffe0ff */
[----:B------:R-:W-:Y:S01]  /*10b0*/  LEA.HI.X R27, R2, UR9, R0, 0x2, P0 ;  /* 0x00000009021b7c11 */ /* 0x000fe200080f1400 */
[----:B------:R-:W0:Y:S04]  /*10c0*/  @!P2 LDC R3, c[0x0][0x240] ;  /* 0x00009000ff03ab82 */ /* 0x000e280000000800 */
[----:B------:R-:W0:Y:S01]  /*10d0*/  @!P2 LDG.E R28, desc[UR14][R26.64] ;  /* 0x0000000e1a1ca981 */ /* 0x000e22000c1e1900 */
[----:B------:R-:W-:Y:S01]  /*10e0*/  IMAD R22, R22, UR6, RZ ;  /* 0x0000000616167c24 */ /* 0x000fe2000f8e02ff */
[----:B------:R-:W-:Y:S01]  /*10f0*/  ISETP.GE.OR P3, PT, R19, UR12, P5 ;  /* 0x0000000c13007c0c */ /* 0x000fe2000af66670 */
[----:B------:R-:W-:Y:S01]  /*1100*/  IMAD R0, R4, UR10, RZ ;  /* 0x0000000a04007c24 */ /* 0x000fe2000f8e02ff */
[----:B------:R-:W1:Y:S01]  /*1110*/  @!P2 LDC R2, c[0x0][0x21c] ;  /* 0x00008700ff02ab82 */ /* 0x000e620000000800 */
[----:B------:R-:W-:-:S04]  /*1120*/  IMAD.WIDE.U32 R32, R35, UR6, R20 ;  /* 0x0000000623207c25 */ /* 0x000fc8000f8e0014 */
[----:B------:R-:W-:Y:S01]  /*1130*/  IMAD R23, R35, UR7, R22 ;  /* 0x0000000723177c24 */ /* 0x000fe2000f8e0216 */
[----:B------:R-:W-:Y:S01]  /*1140*/  LEA R24, P1, R32, UR4, 0x2 ;  /* 0x0000000420187c11 */ /* 0x000fe2000f8210ff */
[----:B------:R-:W-:-:S03]  /*1150*/  IMAD.WIDE.U32 R30, R19, UR10, R20 ;  /* 0x0000000a131e7c25 */ /* 0x000fc6000f8e0014 */
[----:B------:R-:W-:Y:S01]  /*1160*/  IADD3 R23, R23, R33, RZ ;  /* 0x0000002117177210 */ /* 0x000fe20007ffe0ff */
[----:B------:R-:W-:Y:S01]  /*1170*/  IMAD R0, R19, UR11, R0 ;  /* 0x0000000b13007c24 */ /* 0x000fe2000f8e0200 */
[----:B------:R-:W-:Y:S02]  /*1180*/  LEA R22, P0, R30, UR8, 0x2 ;  /* 0x000000081e167c11 */ /* 0x000fe4000f8010ff */
[----:B------:R-:W-:Y:S01]  /*1190*/  LEA.HI.X R25, R32, UR5, R23, 0x2, P1 ;  /* 0x0000000520197c11 */ /* 0x000fe200088f1417 */
[----:B------:R-:W-:-:S05]  /*11a0*/  IMAD.IADD R0, R0, 0x1, R31 ;  /* 0x0000000100007824 */ /* 0x000fca00078e021f */
[----:B------:R-:W-:Y:S01]  /*11b0*/  LEA.HI.X R23, R30, UR9, R0, 0x2, P0 ;  /* 0x000000091e177c11 */ /* 0x000fe200080f1400 */
[----:B0-----:R-:W-:Y:S02]  /*11c0*/  @!P2 FMUL R28, R28, R3 ;  /* 0x000000031c1ca220 */ /* 0x001fe40000400000 */
[----:B------:R-:W0:Y:S02]  /*11d0*/  @!P3 LDC R3, c[0x0][0x21c] ;  /* 0x00008700ff03bb82 */ /* 0x000e240000000800 */
[----:B-1----:R-:W-:-:S05]  /*11e0*/  @!P2 FFMA R41, R5, R2, R28 ;  /* 0x000000020529a223 */ /* 0x002fca000000001c */
[----:B------:R1:W-:Y:S01]  /*11f0*/  @!P2 STG.E desc[UR14][R24.64], R41 ;  /* 0x000000291800a986 */ /* 0x0003e2000c10190e */
[----:B------:R-:W2:Y:S03]  /*1200*/  @!P3 LDC R2, c[0x0][0x240] ;  /* 0x00009000ff02bb82 */ /* 0x000ea60000000800 */
[----:B------:R-:W2:Y:S01]  /*1210*/  @!P3 LDG.E R29, desc[UR14][R22.64] ;  /* 0x0000000e161db981 */ /* 0x000ea2000c1e1900 */
[----:B------:R-:W-:Y:S01]  /*1220*/  SHF.R.S32.HI R5, RZ, 0x1f, R18 ;  /* 0x0000001fff057819 */ /* 0x000fe20000011412 */
[----:B------:R-:W-:Y:S01]  /*1230*/  IMAD R4, R4, UR6, RZ ;  /* 0x0000000604047c24 */ /* 0x000fe2000f8e02ff */
[----:B------:R-:W-:Y:S01]  /*1240*/  ISETP.GE.OR P0, PT, R18, UR12, P5 ;  /* 0x0000000c12007c0c */ /* 0x000fe2000af06670 */
[----:B------:R-:W-:-:S04]  /*1250*/  IMAD.WIDE.U32 R38, R19, UR6, R20 ;  /* 0x0000000613267c25 */ /* 0x000fc8000f8e0014 */
[----:B------:R-:W-:Y:S01]  /*1260*/  IMAD R31, R5, UR10, RZ ;  /* 0x0000000a051f7c24 */ /* 0x000fe2000f8e02ff */
[----:B------:R-:W-:Y:S01]  /*1270*/  LEA R30, P2, R38, UR4, 0x2 ;  /* 0x00000004261e7c11 */ /* 0x000fe2000f8410ff */
[----:B------:R-:W-:-:S04]  /*1280*/  IMAD.WIDE.U32 R32, R18, UR10, R20 ;  /* 0x0000000a12207c25 */ /* 0x000fc8000f8e0014 */
[----:B------:R-:W-:Y:S01]  /*1290*/  IMAD R4, R19, UR7, R4 ;  /* 0x0000000713047c24 */ /* 0x000fe2000f8e0204 */
[----:B------:R-:W-:Y:S01]  /*12a0*/  LEA R28, P1, R32, UR8, 0x2 ;  /* 0x00000008201c7c11 */ /* 0x000fe2000f8210ff */
[----:B------:R-:W-:-:S03]  /*12b0*/  IMAD R0, R18, UR11, R31 ;  /* 0x0000000b12007c24 */ /* 0x000fc6000f8e021f */
[----:B------:R-:W-:Y:S01]  /*12c0*/  IADD3 R4, R4, R39, RZ ;  /* 0x0000002704047210 */ /* 0x000fe20007ffe0ff */
[----:B------:R-:W-:-:S03]  /*12d0*/  IMAD.IADD R0, R0, 0x1, R33 ;  /* 0x0000000100007824 */ /* 0x000fc600078e0221 */
[----:B------:R-:W-:Y:S02]  /*12e0*/  LEA.HI.X R31, R38, UR5, R4, 0x2, P2 ;  /* 0x00000005261f7c11 */ /* 0x000fe400090f1404 */
[----:B------:R-:W3:Y:S01]  /*12f0*/  @!P0 LDC R4, c[0x0][0x21c] ;  /* 0x00008700ff048b82 */ /* 0x000ee20000000800 */
[----:B--2---:R-:W-:Y:S01]  /*1300*/  @!P3 FMUL R33, R29, R2 ;  /* 0x000000021d21b220 */ /* 0x004fe20000400000 */
[----:B------:R-:W-:-:S03]  /*1310*/  LEA.HI.X R29, R32, UR9, R0, 0x2, P1 ;  /* 0x00000009201d7c11 */ /* 0x000fc600088f1400 */
[----:B0-----:R-:W-:-:S03]  /*1320*/  @!P3 FFMA R33, R6, R3, R33 ;  /* 0x000000030621b223 */ /* 0x001fc60000000021 */
[----:B------:R-:W0:Y:S02]  /*1330*/  @!P0 LDC R3, c[0x0][0x240] ;  /* 0x00009000ff038b82 */ /* 0x000e240000000800 */
[----:B------:R2:W-:Y:S04]  /*1340*/  @!P3 STG.E desc[UR14][R30.64], R33 ;  /* 0x000000211e00b986 */ /* 0x0005e8000c10190e */
[----:B------:R-:W0:Y:S01]  /*1350*/  @!P0 LDG.E R6, desc[UR14][R28.64] ;  /* 0x0000000e1c068981 */ /* 0x000e22000c1e1900 */
[----:B------:R-:W-:Y:S01]  /*1360*/  SHF.R.S32.HI R2, RZ, 0x1f, R17 ;  /* 0x0000001fff027819 */ /* 0x000fe20000011411 */
[----:B------:R-:W-:Y:S01]  /*1370*/  IMAD R5, R5, UR6, RZ ;  /* 0x0000000605057c24 */ /* 0x000fe2000f8e02ff */
[----:B------:R-:W-:Y:S01]  /*1380*/  ISETP.GE.OR P5, PT, R17, UR12, P5 ;  /* 0x0000000c11007c0c */ /* 0x000fe2000afa6670 */
[----:B------:R-:W-:-:S04]  /*1390*/  IMAD.WIDE.U32 R42, R18, UR6, R20 ;  /* 0x00000006122a7c25 */ /* 0x000fc8000f8e0014 */
[----:B------:R-:W-:Y:S01]  /*13a0*/  IMAD R0, R2, UR10, RZ ;  /* 0x0000000a02007c24 */ /* 0x000fe2000f8e02ff */
[----:B------:R-:W-:Y:S01]  /*13b0*/  LEA R38, P2, R42, UR4, 0x2 ;  /* 0x000000042a267c11 */ /* 0x000fe2000f8410ff */
[----:B------:R-:W-:Y:S02]  /*13c0*/  IMAD R5, R18, UR7, R5 ;  /* 0x0000000712057c24 */ /* 0x000fe4000f8e0205 */
[----:B-1----:R-:W-:-:S03]  /*13d0*/  IMAD.WIDE.U32 R40, R17, UR10, R20 ;  /* 0x0000000a11287c25 */ /* 0x002fc6000f8e0014 */
[----:B------:R-:W-:Y:S01]  /*13e0*/  IADD3 R5, R5, R43, RZ ;  /* 0x0000002b05057210 */ /* 0x000fe20007ffe0ff */
[----:B------:R-:W-:Y:S01]  /*13f0*/  IMAD R0, R17, UR11, R0 ;  /* 0x0000000b11007c24 */ /* 0x000fe2000f8e0200 */
[----:B------:R-:W-:Y:S02]  /*1400*/  LEA R32, P1, R40, UR8, 0x2 ;  /* 0x0000000828207c11 */ /* 0x000fe4000f8210ff */
[----:B------:R-:W-:Y:S01]  /*1410*/  LEA.HI.X R39, R42, UR5, R5, 0x2, P2 ;  /* 0x000000052a277c11 */ /* 0x000fe200090f1405 */
[----:B------:R-:W-:-:S05]  /*1420*/  IMAD.IADD R0, R0, 0x1, R41 ;  /* 0x0000000100007824 */ /* 0x000fca00078e0229 */
[----:B--2---:R-:W-:Y:S01]  /*1430*/  LEA.HI.X R33, R40, UR9, R0, 0x2, P1 ;  /* 0x0000000928217c11 */ /* 0x004fe200088f1400 */
[----:B0-----:R-:W-:Y:S02]  /*1440*/  @!P0 FMUL R6, R6, R3 ;  /* 0x0000000306068220 */ /* 0x001fe40000400000 */
[----:B------:R-:W0:Y:S02]  /*1450*/  @!P5 LDC R3, c[0x0][0x21c] ;  /* 0x00008700ff03db82 */ /* 0x000e240000000800 */
[----:B---3--:R-:W-:-:S05]  /*1460*/  @!P0 FFMA R7, R7, R4, R6 ;  /* 0x0000000407078223 */ /* 0x008fca0000000006 */
[----:B------:R1:W-:Y:S01]  /*1470*/  @!P0 STG.E desc[UR14][R38.64], R7 ;  /* 0x0000000726008986 */ /* 0x0003e2000c10190e */
[----:B------:R-:W2:Y:S03]  /*1480*/  @!P5 LDC R4, c[0x0][0x240] ;  /* 0x00009000ff04db82 */ /* 0x000ea60000000800 */
[----:B------:R-:W2:Y:S01]  /*1490*/  @!P5 LDG.E R5, desc[UR14][R32.64] ;  /* 0x0000000e2005d981 */ /* 0x000ea2000c1e1900 */
[----:B------:R-:W-:Y:S01]  /*14a0*/  IMAD R2, R2, UR6, RZ ;  /* 0x0000000602027c24 */ /* 0x000fe2000f8e02ff */
[----:B------:R-:W-:Y:S01]  /*14b0*/  IADD3 R0, R36, 0x2, RZ ;  /* 0x0000000224007810 */ /* 0x000fe20007ffe0ff */
[C---:B------:R-:W-:Y:S01]  /*14c0*/  IMAD.WIDE.U32 R20, R17.reuse, UR6, R20 ;  /* 0x0000000611147c25 */ /* 0x040fe2000f8e0014 */
[----:B------:R-:W-:Y:S02]  /*14d0*/  BSSY B0, `(.L_x_10) ;  /* 0x0000014000007945 */ /* 0x000fe40003800000 */
[----:B------:R-:W-:Y:S01]  /*14e0*/  ISETP.GE.AND P0, PT, R0, UR13, PT ;  /* 0x0000000d00007c0c */ /* 0x000fe2000bf06270 */
[----:B------:R-:W-:Y:S01]  /*14f0*/  IMAD R2, R17, UR7, R2 ;  /* 0x0000000711027c24 */ /* 0x000fe2000f8e0202 */
[----:B------:R-:W-:-:S02]  /*1500*/  LEA R6, P1, R20, UR4, 0x2 ;  /* 0x0000000414067c11 */ /* 0x000fc4000f8210ff */
[----:B------:R-:W-:Y:S02]  /*1510*/  ISETP.GE.OR P4, PT, R35, UR12, P0 ;  /* 0x0000000c23007c0c */ /* 0x000fe40008786670 */
[----:B------:R-:W-:Y:S02]  /*1520*/  IADD3 R2, R2, R21, RZ ;  /* 0x0000001502027210 */ /* 0x000fe40007ffe0ff */
[----:B------:R-:W-:Y:S02]  /*1530*/  ISETP.GE.OR P3, PT, R19, UR12, P0 ;  /* 0x0000000c13007c0c */ /* 0x000fe40008766670 */
[----:B------:R-:W-:Y:S02]  /*1540*/  ISETP.GE.OR P2, PT, R18, UR12, P0 ;  /* 0x0000000c12007c0c */ /* 0x000fe40008746670 */
[----:B------:R-:W-:Y:S02]  /*1550*/  ISETP.GE.OR P0, PT, R17, UR12, P0 ;  /* 0x0000000c11007c0c */ /* 0x000fe40008706670 */
[----:B-1----:R-:W-:Y:S01]  /*1560*/  LEA.HI.X R7, R20, UR5, R2, 0x2, P1 ;  /* 0x0000000514077c11 */ /* 0x002fe200088f1402 */
[----:B--2---:R-:W-:-:S04]  /*1570*/  @!P5 FMUL R5, R5, R4 ;  /* 0x000000040505d220 */ /* 0x004fc80000400000 */
[----:B0-----:R-:W-:-:S05]  /*1580*/  @!P5 FFMA R3, R8, R3, R5 ;  /* 0x000000030803d223 */ /* 0x001fca0000000005 */
[----:B------:R0:W-:Y:S01]  /*1590*/  @!P5 STG.E desc[UR14][R6.64], R3 ;  /* 0x000000030600d986 */ /* 0x0001e2000c10190e */
[----:B------:R-:W-:Y:S05]  /*15a0*/  @P4 BRA `(.L_x_11) ;  /* 0x0000000000184947 */ /* 0x000fea0003800000 */
[----:B------:R-:W2:Y:S01]  /*15b0*/  LDG.E R0, desc[UR14][R26.64+0x4] ;  /* 0x0000040e1a007981 */ /* 0x000ea2000c1e1900 */
[----:B------:R-:W-:Y:S02]  /*15c0*/  ULDC UR4, c[0x0][0x240] ;  /* 0x0000900000047ab9 */ /* 0x000fe40000000800 */
[----:B--2---:R-:W-:Y:S01]  /*15d0*/  FMUL R0, R0, UR4 ;  /* 0x0000000400007c20 */ /* 0x004fe20008400000 */
[----:B------:R-:W-:-:S03]  /*15e0*/  ULDC UR4, c[0x0][0x21c] ;  /* 0x0000870000047ab9 */ /* 0x000fc60000000800 */
[----:B------:R-:W-:-:S05]  /*15f0*/  FFMA R9, R9, UR4, R0 ;  /* 0x0000000409097c23 */ /* 0x000fca0008000000 */
[----:B------:R1:W-:Y:S02]  /*1600*/  STG.E desc[UR14][R24.64+0x4], R9 ;  /* 0x0000040918007986 */ /* 0x0003e4000c10190e */
.L_x_11:
[----:B------:R-:W-:Y:S05]  /*1610*/  BSYNC B0 ;  /* 0x0000000000007941 */ /* 0x000fea0003800000 */
.L_x_10:
[----:B------:R-:W-:Y:S04]  /*1620*/  BSSY B0, `(.L_x_12) ;  /* 0x0000008000007945 */ /* 0x000fe80003800000 */
[----:B------:R-:W-:Y:S05]  /*1630*/  @P3 BRA `(.L_x_13) ;  /* 0x0000000000183947 */ /* 0x000fea0003800000 */
[----:B0-----:R-:W2:Y:S01]  /*1640*/  LDG.E R3, desc[UR14][R22.64+0x4] ;  /* 0x0000040e16037981 */ /* 0x001ea2000c1e1900 */
[----:B------:R-:W-:Y:S02]  /*1650*/  ULDC UR4, c[0x0][0x240] ;  /* 0x0000900000047ab9 */ /* 0x000fe40000000800 */
[----:B--2---:R-:W-:Y:S01]  /*1660*/  FMUL R3, R3, UR4 ;  /* 0x0000000403037c20 */ /* 0x004fe20008400000 */
[----:B------:R-:W-:-:S03]  /*1670*/  ULDC UR4, c[0x0][0x21c] ;  /* 0x0000870000047ab9 */ /* 0x000fc60000000800 */
[----:B------:R-:W-:-:S05]  /*1680*/  FFMA R3, R10, UR4, R3 ;  /* 0x000000040a037c23 */ /* 0x000fca0008000003 */
[----:B------:R2:W-:Y:S02]  /*1690*/  STG.E desc[UR14][R30.64+0x4], R3 ;  /* 0x000004031e007986 */ /* 0x0005e4000c10190e */
.L_x_13:
[----:B------:R-:W-:Y:S05]  /*16a0*/  BSYNC B0 ;  /* 0x0000000000007941 */ /* 0x000fea0003800000 */
.L_x_12:
[----:B------:R-:W-:Y:S04]  /*16b0*/  BSSY B0, `(.L_x_14) ;  /* 0x0000008000007945 */ /* 0x000fe80003800000 */
[----:B------:R-:W-:Y:S05]  /*16c0*/  @P2 BRA `(.L_x_15) ;  /* 0x0000000000182947 */ /* 0x000fea0003800000 */
[----:B------:R-:W3:Y:S01]  /*16d0*/  LDG.E R0, desc[UR14][R28.64+0x4] ;  /* 0x0000040e1c007981 */ /* 0x000ee2000c1e1900 */
[----:B------:R-:W-:Y:S02]  /*16e0*/  ULDC UR4, c[0x0][0x240] ;  /* 0x0000900000047ab9 */ /* 0x000fe40000000800 */
[----:B---3--:R-:W-:Y:S01]  /*16f0*/  FMUL R0, R0, UR4 ;  /* 0x0000000400007c20 */ /* 0x008fe20008400000 */
[----:B------:R-:W-:-:S03]  /*1700*/  ULDC UR4, c[0x0][0x21c] ;  /* 0x0000870000047ab9 */ /* 0x000fc60000000800 */
[----:B------:R-:W-:-:S05]  /*1710*/  FFMA R11, R11, UR4, R0 ;  /* 0x000000040b0b7c23 */ /* 0x000fca0008000000 */
[----:B------:R3:W-:Y:S02]  /*1720*/  STG.E desc[UR14][R38.64+0x4], R11 ;  /* 0x0000040b26007986 */ /* 0x0007e4000c10190e */
.L_x_15:
[----:B------:R-:W-:Y:S05]  /*1730*/  BSYNC B0 ;  /* 0x0000000000007941 */ /* 0x000fea0003800000 */
.L_x_14:
[----:B------:R-:W4:Y:S01]  /*1740*/  @!P0 LDG.E R5, desc[UR14][R32.64+0x4] ;  /* 0x0000040e20058981 */ /* 0x000f22000c1e1900 */
[----:B------:R-:W4:Y:S01]  /*1750*/  @!P0 LDC R0, c[0x0][0x240] ;  /* 0x00009000ff008b82 */ /* 0x000f220000000800 */
[----:B------:R-:W-:-:S04]  /*1760*/  IADD3 R36, R36, 0x3, RZ ;  /* 0x0000000324247810 */ /* 0x000fc80007ffe0ff */
[----:B------:R-:W-:-:S03]  /*1770*/  ISETP.GE.AND P1, PT, R36, UR13, PT ;  /* 0x0000000d24007c0c */ /* 0x000fc6000bf26270 */
[----:B0-2---:R-:W0:Y:S01]  /*1780*/  @!P0 LDC R3, c[0x0][0x21c] ;  /* 0x00008700ff038b82 */ /* 0x005e220000000800 */
[----:B------:R-:W-:-:S13]  /*1790*/  ISETP.GE.OR P2, PT, R35, UR12, P1 ;  /* 0x0000000c23007c0c */ /* 0x000fda0008f46670 */
[----:B------:R-:W2:Y:S01]  /*17a0*/  @!P2 LDC R2, c[0x0][0x240] ;  /* 0x00009000ff02ab82 */ /* 0x000ea20000000800 */
[----:B----4-:R-:W-:-:S07]  /*17b0*/  @!P0 FMUL R5, R5, R0 ;  /* 0x0000000005058220 */ /* 0x010fce0000400000 */
[----:B------:R-:W4:Y:S01]  /*17c0*/  @!P2 LDC R0, c[0x0][0x21c] ;  /* 0x00008700ff00ab82 */ /* 0x000f220000000800 */
[----:B0-----:R-:W-:-:S05]  /*17d0*/  @!P0 FFMA R3, R12, R3, R5 ;  /* 0x000000030c038223 */ /* 0x001fca0000000005 */
[----:B------:R0:W-:Y:S04]  /*17e0*/  @!P0 STG.E desc[UR14][R6.64+0x4], R3 ;  /* 0x0000040306008986 */ /* 0x0001e8000c10190e */
[----:B------:R-:W2:Y:S01]  /*17f0*/  @!P2 LDG.E R27, desc[UR14][R26.64+0x8] ;  /* 0x0000080e1a1ba981 */ /* 0x000ea2000c1e1900 */
[----:B------:R-:W-:Y:S01]  /*1800*/  ISETP.GE.OR P3, PT, R19, UR12, P1 ;  /* 0x0000000c13007c0c */ /* 0x000fe20008f66670 */
[----:B------:R-:W-:Y:S01]  /*1810*/  BSSY B0, `(.L_x_16) ;  /* 0x000000d000007945 */ /* 0x000fe20003800000 */
[----:B------:R-:W-:Y:S02]  /*1820*/  ISETP.GE.OR P0, PT, R18, UR12, P1 ;  /* 0x0000000c12007c0c */ /* 0x000fe40008f06670 */
[----:B------:R-:W-:Y:S01]  /*1830*/  ISETP.GE.OR P1, PT, R17, UR12, P1 ;  /* 0x0000000c11007c0c */ /* 0x000fe20008f26670 */
[----:B--2---:R-:W-:-:S04]  /*1840*/  @!P2 FMUL R2, R27, R2 ;  /* 0x000000021b02a220 */ /* 0x004fc80000400000 */
[----:B----4-:R-:W-:-:S05]  /*1850*/  @!P2 FFMA R13, R13, R0, R2 ;  /* 0x000000000d0da223 */ /* 0x010fca0000000002 */
[----:B------:R0:W-:Y:S01]  /*1860*/  @!P2 STG.E desc[UR14][R24.64+0x8], R13 ;  /* 0x0000080d1800a986 */ /* 0x0001e2000c10190e */
[----:B------:R-:W-:Y:S05]  /*1870*/  @P3 BRA `(.L_x_17) ;  /* 0x0000000000183947 */ /* 0x000fea0003800000 */
[----:B0-----:R-:W2:Y:S01]  /*1880*/  LDG.E R3, desc[UR14][R22.64+0x8] ;  /* 0x0000080e16037981 */ /* 0x001ea2000c1e1900 */
[----:B------:R-:W-:Y:S02]  /*1890*/  ULDC UR4, c[0x0][0x240] ;  /* 0x0000900000047ab9 */ /* 0x000fe40000000800 */
[----:B--2---:R-:W-:Y:S01]  /*18a0*/  FMUL R3, R3, UR4 ;  /* 0x0000000403037c20 */ /* 0x004fe20008400000 */
[----:B------:R-:W-:-:S03]  /*18b0*/  ULDC UR4, c[0x0][0x21c] ;  /* 0x0000870000047ab9 */ /* 0x000fc60000000800 */
[----:B------:R-:W-:-:S05]  /*18c0*/  FFMA R3, R14, UR4, R3 ;  /* 0x000000040e037c23 */ /* 0x000fca0008000003 */
[----:B------:R2:W-:Y:S02]  /*18d0*/  STG.E desc[UR14][R30.64+0x8], R3 ;  /* 0x000008031e007986 */ /* 0x0005e4000c10190e */
.L_x_17:
[----:B------:R-:W-:Y:S05]  /*18e0*/  BSYNC B0 ;  /* 0x0000000000007941 */ /* 0x000fea0003800000 */
.L_x_16:
[----:B------:R-:W-:Y:S04]  /*18f0*/  BSSY B0, `(.L_x_18) ;  /* 0x0000008000007945 */ /* 0x000fe80003800000 */
[----:B------:R-:W-:Y:S05]  /*1900*/  @P0 BRA `(.L_x_19) ;  /* 0x0000000000180947 */ /* 0x000fea0003800000 */
[----:B------:R-:W4:Y:S01]  /*1910*/  LDG.E R0, desc[UR14][R28.64+0x8] ;  /* 0x0000080e1c007981 */ /* 0x000f22000c1e1900 */
[----:B------:R-:W-:Y:S02]  /*1920*/  ULDC UR4, c[0x0][0x240] ;  /* 0x0000900000047ab9 */ /* 0x000fe40000000800 */
[----:B----4-:R-:W-:Y:S01]  /*1930*/  FMUL R0, R0, UR4 ;  /* 0x0000000400007c20 */ /* 0x010fe20008400000 */
[----:B------:R-:W-:-:S03]  /*1940*/  ULDC UR4, c[0x0][0x21c] ;  /* 0x0000870000047ab9 */ /* 0x000fc60000000800 */
[----:B------:R-:W-:-:S05]  /*1950*/  FFMA R15, R15, UR4, R0 ;  /* 0x000000040f0f7c23 */ /* 0x000fca0008000000 */
[----:B------:R4:W-:Y:S02]  /*1960*/  STG.E desc[UR14][R38.64+0x8], R15 ;  /* 0x0000080f26007986 */ /* 0x0009e4000c10190e */
.L_x_19:
[----:B------:R-:W-:Y:S05]  /*1970*/  BSYNC B0 ;  /* 0x0000000000007941 */ /* 0x000fea0003800000 */
.L_x_18:
[----:B------:R-:W-:Y:S05]  /*1980*/  @P1 EXIT ;  /* 0x000000000000194d */ /* 0x000fea0003800000 */
[----:B0-2---:R-:W2:Y:S01]  /*1990*/  LDG.E R3, desc[UR14][R32.64+0x8] ;  /* 0x0000080e20037981 */ /* 0x005ea2000c1e1900 */
[----:B------:R-:W-:Y:S02]  /*19a0*/  ULDC UR4, c[0x0][0x240] ;  /* 0x0000900000047ab9 */ /* 0x000fe40000000800 */
[----:B--2---:R-:W-:Y:S01]  /*19b0*/  FMUL R3, R3, UR4 ;  /* 0x0000000403037c20 */ /* 0x004fe20008400000 */
[----:B------:R-:W-:-:S03]  /*19c0*/  ULDC UR4, c[0x0][0x21c] ;  /* 0x0000870000047ab9 */ /* 0x000fc60000000800 */
[----:B------:R-:W-:-:S05]  /*19d0*/  FFMA R3, R16, UR4, R3 ;  /* 0x0000000410037c23 */ /* 0x000fca0008000003 */
[----:B------:R-:W-:Y:S01]  /*19e0*/  STG.E desc[UR14][R6.64+0x8], R3 ;  /* 0x0000080306007986 */ /* 0x000fe2000c10190e */
[----:B------:R-:W-:Y:S05]  /*19f0*/  EXIT ;  /* 0x000000000000794d */ /* 0x000fea0003800000 */
.L_x_20:
[----:B------:R-:W-:-:S00]  /*1a00*/  BRA `(.L_x_20) ;  /* 0xfffffffc00fc7947 */ /* 0x000fc0000383ffff */
[----:B------:R-:W-:-:S00]  /*1a10*/  NOP ;  /* 0x0000000000007918 */ /* 0x000fc00000000000 */
        /* <DEDUP_REMOVED lines=14> */
.L_x_36:


//--------------------- .text._ZN7cutlass6KernelINS_9reduction6kernel12ReduceSplitKINS_11MatrixShapeILi4ELi128EEENS_8epilogue6thread17LinearCombinationIfLi4EffLNS7_9ScaleType4KindE0ELNS_15FloatRoundStyleE2EfEENS1_6thread9ReduceAddIffLi4EEELi4EEEEEvNT_6ParamsE --------------------------
	.section	.text._ZN7cutlass6KernelINS_9reduction6kernel12ReduceSplitKINS_11MatrixShapeILi4ELi128EEENS_8epilogue6thread17LinearCombinationIfLi4EffLNS7_9ScaleType4KindE0ELNS_15FloatRoundStyleE2EfEENS1_6thread9ReduceAddIffLi4EEELi4EEEEEvNT_6ParamsE,"ax",@progbits
	.align	128
.text._ZN7cutlass6KernelINS_9reduction6kernel12ReduceSplitKINS_11MatrixShapeILi4ELi128EEENS_8epilogue6thread17LinearCombinationIfLi4EffLNS7_9ScaleType4KindE0ELNS_15FloatRoundStyleE2EfEENS1_6thread9ReduceAddIffLi4EEELi4EEEEEvNT_6ParamsE:
        .type           _ZN7cutlass6KernelINS_9reduction6kernel12ReduceSplitKINS_11MatrixShapeILi4ELi128EEENS_8epilogue6thread17LinearCombinationIfLi4EffLNS7_9ScaleType4KindE0ELNS_15FloatRoundStyleE2EfEENS1_6thread9ReduceAddIffLi4EEELi4EEEEEvNT_6ParamsE,@function
        .size           _ZN7cutlass6KernelINS_9reduction6kernel12ReduceSplitKINS_11MatrixShapeILi4ELi128EEENS_8epilogue6thread17LinearCombinationIfLi4EffLNS7_9ScaleType4KindE0ELNS_15FloatRoundStyleE2EfEENS1_6thread9ReduceAddIffLi4EEELi4EEEEEvNT_6ParamsE,(.L_x_31 - _ZN7cutlass6KernelINS_9reduction6kernel12ReduceSplitKINS_11MatrixShapeILi4ELi128EEENS_8epilogue6thread17LinearCombinationIfLi4EffLNS7_9ScaleType4KindE0ELNS_15FloatRoundStyleE2EfEENS1_6thread9ReduceAddIffLi4EEELi4EEEEEvNT_6ParamsE)
        .other          _ZN7cutlass6KernelINS_9reduction6kernel12ReduceSplitKINS_11MatrixShapeILi4ELi128EEENS_8epilogue6thread17LinearCombinationIfLi4EffLNS7_9ScaleType4KindE0ELNS_15FloatRoundStyleE2EfEENS1_6thread9ReduceAddIffLi4EEELi4EEEEEvNT_6ParamsE,@"STO_CUDA_ENTRY STV_DEFAULT"
_ZN7cutlass6KernelINS_9reduction6kernel12ReduceSplitKINS_11MatrixShapeILi4ELi128EEENS_8epilogue6thread17LinearCombinationIfLi4EffLNS7_9ScaleType4KindE0ELNS_15FloatRoundStyleE2EfEENS1_6thread9ReduceAddIffLi4EEELi4EEEEEvNT_6ParamsE:
[----:B------:R-:W-:Y:S01]  /*0000*/  LDC R1, c[0x0][0x28] ;  /* 0x00000a00ff017b82 */ /* 0x000fe20000000800 */
[----:B------:R-:W0:Y:S01]  /*0010*/  S2R R0, SR_CTAID.Y ;  /* 0x0000000000007919 */ /* 0x000e220000002600 */
[----:B------:R-:W-:Y:S01]  /*0020*/  ULDC.64 UR4, c[0x0][0x210] ;  /* 0x0000840000047ab9 */ /* 0x000fe20000000a00 */
[----:B------:R-:W0:Y:S01]  /*0030*/  S2R R5, SR_TID.X ;  /* 0x0000000000057919 */ /* 0x000e220000002100 */
[----:B------:R-:W1:Y:S01]  /*0040*/  S2R R2, SR_CTAID.X ;  /* 0x0000000000027919 */ /* 0x000e620000002500 */
[----:B------:R-:W1:Y:S01]  /*0050*/  S2R R3, SR_TID.Y ;  /* 0x0000000000037919 */ /* 0x000e620000002200 */
[----:B0-----:R-:W-:-:S04]  /*0060*/  IMAD R0, R0, 0x20, R5 ;  /* 0x0000002000007824 */ /* 0x001fc800078e0205 */
[----:B------:R-:W-:Y:S01]  /*0070*/  IMAD.SHL.U32 R24, R0, 0x4, RZ ;  /* 0x0000000400187824 */ /* 0x000fe200078e00ff */
[----:B-1----:R-:W-:-:S04]  /*0080*/  LEA R2, R2, R3, 0x2 ;  /* 0x0000000302027211 */ /* 0x002fc800078e10ff */
[----:B------:R-:W-:-:S04]  /*0090*/  ISETP.GE.AND P0, PT, R24, UR5, PT ;  /* 0x0000000518007c0c */ /* 0x000fc8000bf06270 */
[----:B------:R-:W-:Y:S01]  /*00a0*/  ISETP.GE.OR P0, PT, R2, UR4, P0 ;  /* 0x0000000402007c0c */ /* 0x000fe20008706670 */
[----:B------:R-:W-:Y:S02]  /*00b0*/  ULDC.64 UR4, c[0x0][0x258] ;  /* 0x0000960000047ab9 */ /* 0x000fe40000000a00 */
[----:B------:R-:W-:Y:S02]  /*00c0*/  IMAD.U32 R4, RZ, RZ, UR4 ;  /* 0x00000004ff047e24 */ /* 0x000fe4000f8e00ff */
[----:B------:R-:W-:-:S08]  /*00d0*/  IMAD.U32 R5, RZ, RZ, UR5 ;  /* 0x00000005ff057e24 */ /* 0x000fd0000f8e00ff */
[----:B------:R-:W-:Y:S05]  /*00e0*/  @P0 EXIT ;  /* 0x000000000000094d */ /* 0x000fea0003800000 */
[----:B------:R-:W-:Y:S01]  /*00f0*/  SHF.R.S32.HI R0, RZ, 0x1f, R2 ;  /* 0x0000001fff007819 */ /* 0x000fe20000011402 */
[----:B------:R-:W-:Y:S01]  /*0100*/  ULDC.64 UR6, c[0x0][0x270] ;  /* 0x00009c0000067ab9 */ /* 0x000fe20000000a00 */
[----:B------:R-:W-:Y:S01]  /*0110*/  ULDC.64 UR4, c[0x0][0x230] ;  /* 0x00008c0000047ab9 */ /* 0x000fe20000000a00 */
[----:B------:R-:W-:Y:S02]  /*0120*/  ISETP.NE.U32.AND P0, PT, RZ, UR6, PT ;  /* 0x00000006ff007c0c */ /* 0x000fe4000bf05070 */
[--C-:B------:R-:W-:Y:S01]  /*0130*/  SHF.R.S32.HI R25, RZ, 0x1f, R24.reuse ;  /* 0x0000001fff197819 */ /* 0x100fe20000011418 */
[----:B------:R-:W-:Y:S01]  /*0140*/  IMAD R3, R0, UR4, RZ ;  /* 0x0000000400037c24 */ /* 0x000fe2000f8e02ff */
[----:B------:R-:W-:Y:S01]  /*0150*/  ISETP.NE.AND.EX P0, PT, RZ, UR7, PT, P0 ;  /* 0x00000007ff007c0c */ /* 0x000fe2000bf05300 */
[----:B------:R-:W-:Y:S01]  /*0160*/  ULDC.64 UR6, c[0x0][0x208] ;  /* 0x0000820000067ab9 */ /* 0x000fe20000000a00 */
[----:B------:R-:W-:-:S04]  /*0170*/  IMAD.WIDE.U32 R6, R2, UR4, R24 ;  /* 0x0000000402067c25 */ /* 0x000fc8000f8e0018 */
[----:B------:R-:W-:Y:S01]  /*0180*/  IMAD R9, R2, UR5, R3 ;  /* 0x0000000502097c24 */ /* 0x000fe2000f8e0203 */
[----:B------:R-:W-:Y:S02]  /*0190*/  ULDC.64 UR4, c[0x0][0x228] ;  /* 0x00008a0000047ab9 */ /* 0x000fe40000000a00 */
[----:B------:R-:W-:Y:S02]  /*01a0*/  LEA R3, P1, R6, UR4, 0x2 ;  /* 0x0000000406037c11 */ /* 0x000fe4000f8210ff */
[----:B------:R-:W-:-:S04]  /*01b0*/  IADD3 R7, R7, R9, RZ ;  /* 0x0000000907077210 */ /* 0x000fc80007ffe0ff */
[----:B------:R-:W-:Y:S01]  /*01c0*/  LEA.HI.X R0, R6, UR5, R7, 0x2, P1 ;  /* 0x0000000506007c11 */ /* 0x000fe200088f1407 */
[----:B------:R-:W-:Y:S06]  /*01d0*/  @!P0 BRA `(.L_x_21) ;  /* 0x00000000001c8947 */ /* 0x000fec0003800000 */
[----:B------:R-:W0:Y:S02]  /*01e0*/  LDC.64 R6, c[0x0][0x270] ;  /* 0x00009c00ff067b82 */ /* 0x000e240000000a00 */
[----:B0-----:R-:W2:Y:S02]  /*01f0*/  LDG.E.64 R6, desc[UR6][R6.64] ;  /* 0x0000000606067981 */ /* 0x001ea4000c1e1b00 */
[----:B--2---:R-:W-:-:S04]  /*0200*/  ISETP.NE.U32.AND P0, PT, R6, RZ, PT ;  /* 0x000000ff0600720c */ /* 0x004fc80003f05070 */
[----:B------:R-:W-:-:S13]  /*0210*/  ISETP.NE.AND.EX P0, PT, R7, RZ, PT, P0 ;  /* 0x000000ff0700720c */ /* 0x000fda0003f05300 */
[----:B------:R-:W-:Y:S05]  /*0220*/  @!P0 BRA `(.L_x_21) ;  /* 0x0000000000088947 */ /* 0x000fea0003800000 */
[----:B------:R0:W5:Y:S01]  /*0230*/  LDG.E R4, desc[UR6][R6.64] ;  /* 0x0000000606047981 */ /* 0x000162000c1e1900 */
[----:B------:R-:W-:Y:S05]  /*0240*/  BRA `(.L_x_22) ;  /* 0x0000000000187947 */ /* 0x000fea0003800000 */
.L_x_21:
[----:B------:R-:W-:Y:S02]  /*0250*/  ULDC.64 UR4, c[0x0][0x260] ;  /* 0x0000980000047ab9 */ /* 0x000fe40000000a00 */
[----:B------:R-:W-:-:S04]  /*0260*/  ISETP.NE.U32.AND P0, PT, RZ, UR4, PT ;  /* 0x00000004ff007c0c */ /* 0x000fc8000bf05070 */
[----:B------:R-:W-:-:S13]  /*0270*/  ISETP.NE.AND.EX P0, PT, RZ, UR5, PT, P0 ;  /* 0x00000005ff007c0c */ /* 0x000fda000bf05300 */
[----:B------:R-:W-:Y:S05]  /*0280*/  @!P0 BRA `(.L_x_22) ;  /* 0x0000000000088947 */ /* 0x000fea0003800000 */
[----:B------:R-:W0:Y:S02]  /*0290*/  LDC.64 R6, c[0x0][0x260] ;  /* 0x00009800ff067b82 */ /* 0x000e240000000a00 */
[----:B0-----:R1:W5:Y:S02]  /*02a0*/  LDG.E R4, desc[UR6][R6.64] ;  /* 0x0000000606047981 */ /* 0x001364000c1e1900 */
.L_x_22:
[----:B------:R-:W-:Y:S02]  /*02b0*/  ULDC.64 UR4, c[0x0][0x278] ;  /* 0x00009e0000047ab9 */ /* 0x000fe40000000a00 */
[----:B------:R-:W-:-:S04]  /*02c0*/  ISETP.NE.U32.AND P0, PT, RZ, UR4, PT ;  /* 0x00000004ff007c0c */ /* 0x000fc8000bf05070 */
[----:B------:R-:W-:-:S13]  /*02d0*/  ISETP.NE.AND.EX P0, PT, RZ, UR5, PT, P0 ;  /* 0x00000005ff007c0c */ /* 0x000fda000bf05300 */
[----:B------:R-:W-:Y:S05]  /*02e0*/  @!P0 BRA `(.L_x_23) ;  /* 0x00000000001c8947 */ /* 0x000fea0003800000 */
[----:B01----:R-:W0:Y:S02]  /*02f0*/  LDC.64 R6, c[0x0][0x278] ;  /* 0x00009e00ff067b82 */ /* 0x003e240000000a00 */
[----:B0-----:R-:W2:Y:S02]  /*0300*/  LDG.E.64 R6, desc[UR6][R6.64] ;  /* 0x0000000606067981 */ /* 0x001ea4000c1e1b00 */
[----:B--2---:R-:W-:-:S04]  /*0310*/  ISETP.NE.U32.AND P0, PT, R6, RZ, PT ;  /* 0x000000ff0600720c */ /* 0x004fc80003f05070 */
[----:B------:R-:W-:-:S13]  /*0320*/  ISETP.NE.AND.EX P0, PT, R7, RZ, PT, P0 ;  /* 0x000000ff0700720c */ /* 0x000fda0003f05300 */
[----:B------:R-:W-:Y:S05]  /*0330*/  @!P0 BRA `(.L_x_23) ;  /* 0x0000000000088947 */ /* 0x000fea0003800000 */
[----:B------:R0:W5:Y:S01]  /*0340*/  LDG.E R5, desc[UR6][R6.64] ;  /* 0x0000000606057981 */ /* 0x000162000c1e1900 */
[----:B------:R-:W-:Y:S05]  /*0350*/  BRA `(.L_x_24) ;  /* 0x0000000000187947 */ /* 0x000fea0003800000 */
.L_x_23:
[----:B------:R-:W-:Y:S02]  /*0360*/  ULDC.64 UR4, c[0x0][0x268] ;  /* 0x00009a0000047ab9 */ /* 0x000fe40000000a00 */
[----:B------:R-:W-:-:S04]  /*0370*/  ISETP.NE.U32.AND P0, PT, RZ, UR4, PT ;  /* 0x00000004ff007c0c */ /* 0x000fc8000bf05070 */
[----:B------:R-:W-:-:S13]  /*0380*/  ISETP.NE.AND.EX P0, PT, RZ, UR5, PT, P0 ;  /* 0x00000005ff007c0c */ /* 0x000fda000bf05300 */
[----:B------:R-:W-:Y:S05]  /*0390*/  @!P0 BRA `(.L_x_24) ;  /* 0x0000000000088947 */ /* 0x000fea0003800000 */
[----:B01----:R-:W0:Y:S02]  /*03a0*/  LDC.64 R6, c[0x0][0x268] ;  /* 0x00009a00ff067b82 */ /* 0x003e240000000a00 */
[----:B0-----:R2:W5:Y:S02]  /*03b0*/  LDG.E R5, desc[UR6][R6.64] ;  /* 0x0000000606057981 */ /* 0x001564000c1e1900 */
.L_x_24:
[----:B012---:R-:W0:Y:S01]  /*03c0*/  LDC R6, c[0x0][0x218] ;  /* 0x00008600ff067b82 */ /* 0x007e220000000800 */
[----:B-----5:R-:W-:Y:S02]  /*03d0*/  FSETP.NEU.AND P0, PT, R5, RZ, PT ;  /* 0x000000ff0500720b */ /* 0x020fe40003f0d000 */
[----:B------:R-:W-:Y:S02]  /*03e0*/  CS2R R32, SRZ ;  /* 0x0000000000207805 */ /* 0x000fe4000001ff00 */
[----:B0-----:R-:W-:Y:S02]  /*03f0*/  ISETP.GE.AND P1, PT, R6, 0x1, PT ;  /* 0x000000010600780c */ /* 0x001fe40003f26270 */
[----:B------:R-:W-:-:S11]  /*0400*/  CS2R R6, SRZ ;  /* 0x0000000000067805 */ /* 0x000fd6000001ff00 */
[----:B------:R-:W-:Y:S05]  /*0410*/  @!P1 BRA `(.L_x_25) ;  /* 0x0000000000d49947 */ /* 0x000fea0003800000 */
[----:B------:R-:W-:Y:S01]  /*0420*/  IMAD.MOV.U32 R6, RZ, RZ, RZ ;  /* 0x000000ffff067224 */ /* 0x000fe200078e00ff */
[----:B------:R-:W-:-:S06]  /*0430*/  UMOV UR4, URZ ;  /* 0x0000003f00047c82 */ /* 0x000fcc0008000000 */
.L_x_26:
[----:B------:R-:W0:Y:S01]  /*0440*/  LDC R34, c[0x0][0x218] ;  /* 0x00008600ff227b82 */ /* 0x000e220000000800 */
[----:B------:R-:W-:Y:S02]  /*0450*/  UIADD3 UR5, UR4, 0x1, URZ ;  /* 0x0000000104057890 */ /* 0x000fe4000fffe03f */
[----:B0-----:R-:W-:-:S04]  /*0460*/  ISETP.LE.AND P1, PT, R34, UR4, PT ;  /* 0x0000000422007c0c */ /* 0x001fc8000bf23270 */
[----:B------:R-:W-:Y:S01]  /*0470*/  ISETP.LE.AND P2, PT, R34, UR5, PT ;  /* 0x0000000522007c0c */ /* 0x000fe2000bf43270 */
[----:B------:R-:W-:-:S06]  /*0480*/  UIADD3 UR5, UR4, 0x2, URZ ;  /* 0x0000000204057890 */ /* 0x000fcc000fffe03f */
[----:B------:R-:W-:Y:S02]  /*0490*/  ISETP.LE.AND P3, PT, R34, UR5, PT ;  /* 0x0000000522007c0c */ /* 0x000fe4000bf63270 */
[----:B------:R-:W0:Y:S01]  /*04a0*/  @!P1 LDC.64 R26, c[0x0][0x220] ;  /* 0x00008800ff1a9b82 */ /* 0x000e220000000a00 */
[----:B------:R-:W-:Y:S01]  /*04b0*/  @!P1 IMAD.MOV.U32 R36, RZ, RZ, R3 ;  /* 0x000000ffff249224 */ /* 0x000fe200078e0003 */
[----:B------:R-:W-:-:S06]  /*04c0*/  @!P1 MOV R37, R0 ;  /* 0x0000000000259202 */ /* 0x000fcc0000000f00 */
[----:B------:R-:W1:Y:S01]  /*04d0*/  @!P2 LDC.64 R28, c[0x0][0x220] ;  /* 0x00008800ff1cab82 */ /* 0x000e620000000a00 */
[----:B------:R2:W3:Y:S07]  /*04e0*/  @!P1 LDG.E.128 R8, desc[UR6][R36.64] ;  /* 0x0000000624089981 */ /* 0x0004ee000c1e1d00 */
[----:B------:R-:W4:Y:S01]  /*04f0*/  @!P3 LDC.64 R30, c[0x0][0x220] ;  /* 0x00008800ff1ebb82 */ /* 0x000f220000000a00 */
[----:B------:R-:W-:Y:S01]  /*0500*/  UIADD3 UR5, UR4, 0x3, URZ ;  /* 0x0000000304057890 */ /* 0x000fe2000fffe03f */
[----:B0-----:R-:W-:-:S04]  /*0510*/  @!P1 IADD3 R3, P4, R3, R26, RZ ;  /* 0x0000001a03039210 */ /* 0x001fc80007f9e0ff */
[----:B--2---:R-:W-:Y:S01]  /*0520*/  @!P2 MOV R36, R3 ;  /* 0x000000030024a202 */ /* 0x004fe20000000f00 */
[----:B------:R-:W-:Y:S01]  /*0530*/  @!P1 IMAD.X R0, R0, 0x1, R27, P4 ;  /* 0x0000000100009824 */ /* 0x000fe200020e061b */
[----:B-1----:R-:W-:-:S03]  /*0540*/  @!P2 IADD3 R3, P4, R3, R28, RZ ;  /* 0x0000001c0303a210 */ /* 0x002fc60007f9e0ff */
[----:B------:R-:W-:Y:S01]  /*0550*/  @!P2 IMAD.MOV.U32 R37, RZ, RZ, R0 ;  /* 0x000000ffff25a224 */ /* 0x000fe200078e0000 */
[----:B------:R-:W-:Y:S02]  /*0560*/  @!P2 IADD3.X R0, R0, R29, RZ, P4, !PT ;  /* 0x0000001d0000a210 */ /* 0x000fe400027fe4ff */
[----:B------:R-:W-:Y:S01]  /*0570*/  ISETP.LE.AND P4, PT, R34, UR5, PT ;  /* 0x0000000522007c0c */ /* 0x000fe2000bf83270 */
[----:B------:R-:W-:Y:S01]  /*0580*/  @!P3 IMAD.MOV.U32 R28, RZ, RZ, R3 ;  /* 0x000000ffff1cb224 */ /* 0x000fe200078e0003 */
[----:B----4-:R-:W-:Y:S01]  /*0590*/  @!P3 IADD3 R3, P5, R3, R30, RZ ;  /* 0x0000001e0303b210 */ /* 0x010fe20007fbe0ff */
[----:B------:R-:W2:Y:S01]  /*05a0*/  @!P2 LDG.E.128 R12, desc[UR6][R36.64] ;  /* 0x00000006240ca981 */ /* 0x000ea2000c1e1d00 */
[----:B------:R-:W-:-:S03]  /*05b0*/  @!P3 MOV R29, R0 ;  /* 0x00000000001db202 */ /* 0x000fc60000000f00 */
[----:B------:R-:W-:Y:S02]  /*05c0*/  @!P3 IMAD.X R0, R0, 0x1, R31, P5 ;  /* 0x000000010000b824 */ /* 0x000fe400028e061f */
[----:B------:R0:W4:Y:S04]  /*05d0*/  @!P3 LDG.E.128 R16, desc[UR6][R28.64] ;  /* 0x000000061c10b981 */ /* 0x000128000c1e1d00 */
[----:B------:R-:W1:Y:S01]  /*05e0*/  @!P4 LDC.64 R26, c[0x0][0x220] ;  /* 0x00008800ff1acb82 */ /* 0x000e620000000a00 */
[----:B0-----:R-:W-:Y:S01]  /*05f0*/  @!P4 MOV R28, R3 ;  /* 0x00000003001cc202 */ /* 0x001fe20000000f00 */
[----:B------:R-:W-:-:S05]  /*0600*/  @!P4 IMAD.MOV.U32 R29, RZ, RZ, R0 ;  /* 0x000000ffff1dc224 */ /* 0x000fca00078e0000 */
[----:B------:R-:W5:Y:S01]  /*0610*/  @!P4 LDG.E.128 R20, desc[UR6][R28.64] ;  /* 0x000000061c14c981 */ /* 0x000f62000c1e1d00 */
[----:B------:R-:W-:-:S06]  /*0620*/  UIADD3 UR4, UR4, 0x4, URZ ;  /* 0x0000000404047890 */ /* 0x000fcc000fffe03f */
[----:B------:R-:W-:Y:S02]  /*0630*/  ISETP.LE.AND P5, PT, R34, UR4, PT ;  /* 0x0000000422007c0c */ /* 0x000fe4000bfa3270 */
[----:B-1----:R-:W-:-:S04]  /*0640*/  @!P4 IADD3 R3, P6, R3, R26, RZ ;  /* 0x0000001a0303c210 */ /* 0x002fc80007fde0ff */
[----:B------:R-:W-:Y:S01]  /*0650*/  @!P4 IADD3.X R0, R0, R27, RZ, P6, !PT ;  /* 0x0000001b0000c210 */ /* 0x000fe200037fe4ff */
[----:B---3--:R-:W-:Y:S01]  /*0660*/  @!P1 FADD R33, R33, R8 ;  /* 0x0000000821219221 */ /* 0x008fe20000000000 */
[----:B------:R-:W-:Y:S01]  /*0670*/  @!P1 FADD R32, R32, R9 ;  /* 0x0000000920209221 */ /* 0x000fe20000000000 */
[----:B------:R-:W-:Y:S01]  /*0680*/  @!P1 FADD R7, R7, R10 ;  /* 0x0000000a07079221 */ /* 0x000fe20000000000 */
[----:B------:R-:W-:Y:S01]  /*0690*/  @!P1 FADD R6, R6, R11 ;  /* 0x0000000b06069221 */ /* 0x000fe20000000000 */
[----:B--2---:R-:W-:Y:S01]  /*06a0*/  @!P2 FADD R33, R33, R12 ;  /* 0x0000000c2121a221 */ /* 0x004fe20000000000 */
[----:B------:R-:W-:Y:S01]  /*06b0*/  @!P2 FADD R32, R32, R13 ;  /* 0x0000000d2020a221 */ /* 0x000fe20000000000 */
[----:B------:R-:W-:Y:S01]  /*06c0*/  @!P2 FADD R7, R7, R14 ;  /* 0x0000000e0707a221 */ /* 0x000fe20000000000 */
[----:B------:R-:W-:Y:S01]  /*06d0*/  @!P2 FADD R6, R6, R15 ;  /* 0x0000000f0606a221 */ /* 0x000fe20000000000 */
[----:B----4-:R-:W-:Y:S01]  /*06e0*/  @!P3 FADD R33, R33, R16 ;  /* 0x000000102121b221 */ /* 0x010fe20000000000 */
[----:B------:R-:W-:Y:S01]  /*06f0*/  @!P3 FADD R32, R32, R17 ;  /* 0x000000112020b221 */ /* 0x000fe20000000000 */
[----:B------:R-:W-:Y:S01]  /*0700*/  @!P3 FADD R7, R7, R18 ;  /* 0x000000120707b221 */ /* 0x000fe20000000000 */
[----:B------:R-:W-:Y:S01]  /*0710*/  @!P3 FADD R6, R6, R19 ;  /* 0x000000130606b221 */ /* 0x000fe20000000000 */
[----:B-----5:R-:W-:Y:S01]  /*0720*/  @!P4 FADD R33, R33, R20 ;  /* 0x000000142121c221 */ /* 0x020fe20000000000 */
[----:B------:R-:W-:Y:S01]  /*0730*/  @!P4 FADD R32, R32, R21 ;  /* 0x000000152020c221 */ /* 0x000fe20000000000 */
[----:B------:R-:W-:Y:S01]  /*0740*/  @!P4 FADD R7, R7, R22 ;  /* 0x000000160707c221 */ /* 0x000fe20000000000 */
[----:B------:R-:W-:Y:S01]  /*0750*/  @!P4 FADD R6, R6, R23 ;  /* 0x000000170606c221 */ /* 0x000fe20000000000 */
[----:B------:R-:W-:Y:S06]  /*0760*/  @!P5 BRA `(.L_x_26) ;  /* 0xfffffffc0034d947 */ /* 0x000fec000383ffff */
.L_x_25:
[----:B------:R-:W0:Y:S01]  /*0770*/  @P0 LDC.64 R10, c[0x0][0x250] ;  /* 0x00009400ff0a0b82 */ /* 0x000e220000000a00 */
[----:B------:R-:W-:Y:S01]  /*0780*/  SHF.R.S32.HI R15, RZ, 0x1f, R2 ;  /* 0x0000001fff0f7819 */ /* 0x000fe20000011402 */
[----:B------:R-:W-:Y:S01]  /*0790*/  ULDC.64 UR4, c[0x0][0x240] ;  /* 0x0000900000047ab9 */ /* 0x000fe20000000a00 */
[----:B------:R-:W-:-:S05]  /*07a0*/  SHF.R.S32.HI R25, RZ, 0x1f, R24 ;  /* 0x0000001fff197819 */ /* 0x000fca0000011418 */
[----:B------:R-:W1:Y:S01]  /*07b0*/  @P0 LDC.64 R12, c[0x0][0x248] ;  /* 0x00009200ff0c0b82 */ /* 0x000e620000000a00 */
[-C--:B0-----:R-:W-:Y:S02]  /*07c0*/  @P0 IMAD R0, R15, R10.reuse, RZ ;  /* 0x0000000a0f000224 */ /* 0x081fe400078e02ff */
[----:B------:R-:W-:-:S04]  /*07d0*/  @P0 IMAD.WIDE.U32 R8, R2, R10, R24 ;  /* 0x0000000a02080225 */ /* 0x000fc800078e0018 */
[----:B------:R-:W-:Y:S01]  /*07e0*/  @P0 IMAD R3, R2, R11, R0 ;  /* 0x0000000b02030224 */ /* 0x000fe200078e0200 */
[----:B------:R-:W-:Y:S02]  /*07f0*/  CS2R R10, SRZ ;  /* 0x00000000000a7805 */ /* 0x000fe4000001ff00 */
[----:B-1----:R-:W-:Y:S01]  /*0800*/  @P0 LEA R12, P1, R8, R12, 0x2 ;  /* 0x0000000c080c0211 */ /* 0x002fe200078210ff */
[----:B------:R-:W-:-:S05]  /*0810*/  @P0 IMAD.IADD R0, R9, 0x1, R3 ;  /* 0x0000000109000824 */ /* 0x000fca00078e0203 */
[----:B------:R-:W-:Y:S02]  /*0820*/  @P0 LEA.HI.X R13, R8, R13, R0, 0x2, P1 ;  /* 0x0000000d080d0211 */ /* 0x000fe400008f1400 */
[----:B------:R-:W-:-:S06]  /*0830*/  CS2R R8, SRZ ;  /* 0x0000000000087805 */ /* 0x000fcc000001ff00 */
[----:B------:R-:W2:Y:S01]  /*0840*/  @P0 LDG.E.128 R8, desc[UR6][R12.64] ;  /* 0x000000060c080981 */ /* 0x000ea2000c1e1d00 */
[----:B------:R-:W-:Y:S02]  /*0850*/  IMAD R3, R15, UR4, RZ ;  /* 0x000000040f037c24 */ /* 0x000fe4000f8e02ff */
[----:B------:R-:W-:-:S04]  /*0860*/  IMAD.WIDE.U32 R24, R2, UR4, R24 ;  /* 0x0000000402187c25 */ /* 0x000fc8000f8e0018 */
[----:B------:R-:W-:Y:S01]  /*0870*/  IMAD R3, R2, UR5, R3 ;  /* 0x0000000502037c24 */ /* 0x000fe2000f8e0203 */
[----:B------:R-:W-:Y:S02]  /*0880*/  ULDC.64 UR4, c[0x0][0x238] ;  /* 0x00008e0000047ab9 */ /* 0x000fe40000000a00 */
[----:B------:R-:W-:Y:S02]  /*0890*/  LEA R2, P0, R24, UR4, 0x2 ;  /* 0x0000000418027c11 */ /* 0x000fe4000f8010ff */
[----:B------:R-:W-:-:S04]  /*08a0*/  IADD3 R3, R25, R3, RZ ;  /* 0x0000000319037210 */ /* 0x000fc80007ffe0ff */
[----:B------:R-:W-:Y:S01]  /*08b0*/  LEA.HI.X R3, R24, UR5, R3, 0x2, P0 ;  /* 0x0000000518037c11 */ /* 0x000fe200080f1403 */
[-C--:B--2---:R-:W-:Y:S01]  /*08c0*/  FMUL R10, R10, R5.reuse ;  /* 0x000000050a0a7220 */ /* 0x084fe20000400000 */
[-C--:B------:R-:W-:Y:S01]  /*08d0*/  FMUL R11, R11, R5.reuse ;  /* 0x000000050b0b7220 */ /* 0x080fe20000400000 */
[-C--:B------:R-:W-:Y:S01]  /*08e0*/  FMUL R9, R9, R5.reuse ;  /* 0x0000000509097220 */ /* 0x080fe20000400000 */
[----:B------:R-:W-:Y:S01]  /*08f0*/  FMUL R8, R8, R5 ;  /* 0x0000000508087220 */ /* 0x000fe20000400000 */
[-C--:B------:R-:W-:Y:S01]  /*0900*/  FFMA R10, R7, R4.reuse, R10 ;  /* 0x00000004070a7223 */ /* 0x080fe2000000000a */
[-C--:B------:R-:W-:Y:S01]  /*0910*/  FFMA R11, R6, R4.reuse, R11 ;  /* 0x00000004060b7223 */ /* 0x080fe2000000000b */
[-C--:B------:R-:W-:Y:S01]  /*0920*/  FFMA R9, R32, R4.reuse, R9 ;  /* 0x0000000420097223 */ /* 0x080fe20000000009 */
[----:B------:R-:W-:-:S05]  /*0930*/  FFMA R8, R33, R4, R8 ;  /* 0x0000000421087223 */ /* 0x000fca0000000008 */
[----:B------:R-:W-:Y:S01]  /*0940*/  STG.E.128 desc[UR6][R2.64], R8 ;  /* 0x0000000802007986 */ /* 0x000fe2000c101d06 */
[----:B------:R-:W-:Y:S05]  /*0950*/  EXIT ;  /* 0x000000000000794d */ /* 0x000fea0003800000 */
.L_x_27:
        /* <DEDUP_REMOVED lines=10> */
.L_x_31:


//--------------------- .text._ZN7cutlass6KernelINS_4gemm6kernel18GemmSplitKParallelINS1_11threadblock12MmaPipelinedINS1_9GemmShapeILi128ELi128ELi32EEENS_9transform11threadblock22PredicatedTileIteratorINS_11MatrixShapeILi128ELi32EEENS_6half_tENS_6layout11ColumnMajorELi1ENS8_29PitchLinearWarpRakedThreadMapINS_16PitchLinearShapeILi128ELi32EEELi128ENSH_ILi8ELi4EEELi8EEELi8ELb0ENSE_9NoPermuteEEENS9_19RegularTileIteratorISC_SD_NSE_45ColumnMajorVoltaTensorOpMultiplicandCongruousILi16EEELi1ESK_Li16EEENSA_INSB_ILi32ELi128EEESD_NSE_8RowMajorELi0ESK_Li8ELb0ESL_EENSN_ISR_SD_NSE_43RowMajorVoltaTensorOpMultiplicandBCongruousILi16EEELi0ESK_Li16EEEfSS_NS4_9MmaPolicyINS1_4warp16MmaVoltaTensorOpINS6_ILi64ELi64ELi32EEESD_SP_SD_SV_fSS_NSY_17MmaTensorOpPolicyINS_4arch3MmaINS6_ILi16ELi16ELi4EEELi32ESD_SF_SD_SS_fSS_NS12_13OpMultiplyAddEEENSB_ILi1ELi1EEEEEbEENSB_ILi0ELi0EEES1A_Li1EEENS_21NumericArrayConverterISD_SD_Li32ELNS_15FloatRoundStyleE2ENS8_6thread14UnaryTransform8IdentityEEES1H_bEENS_8epilogue11threadblock8EpilogueIS7_S19_Li1ENS1K_22PredicatedTileIteratorINS1K_26OutputTileOptimalThreadMapINS1K_15OutputTileShapeILi128ELi4ELi4ELi2ELi1EEENS1O_ILi1ELi2ELi2ELi1ELi4EEELi128ELi4ELi32EEEfLb0ESL_Lb0EEENS1J_4warp29FragmentIteratorVoltaTensorOpIS10_NS6_ILi32ELi32ELi4EEEfSS_EENS1T_25TileIteratorVoltaTensorOpIS10_S1V_fSS_EENS1K_18SharedLoadIteratorINS1R_18CompactedThreadMapEfLi8EEENS1J_6thread7ConvertIfLi4EfLS1D_2EEENSB_ILi0ELi2EEELi1ELi1EEENS4_38GemmSplitKHorizontalThreadblockSwizzleEEEEEvNT_6ParamsE --------------------------
	.section	.text._ZN7cutlass6KernelINS_4gemm6kernel18GemmSplitKParallelINS1_11threadblock12MmaPipelinedINS1_9GemmShapeILi128ELi128ELi32EEENS_9transform11threadblock22PredicatedTileIteratorINS_11MatrixShapeILi128ELi32EEENS_6half_tENS_6layout11ColumnMajorELi1ENS8_29PitchLinearWarpRakedThreadMapINS_16PitchLinearShapeILi128ELi32EEELi128ENSH_ILi8ELi4EEELi8EEELi8ELb0ENSE_9NoPermuteEEENS9_19RegularTileIteratorISC_SD_NSE_45ColumnMajorVoltaTensorOpMultiplicandCongruousILi16EEELi1ESK_Li16EEENSA_INSB_ILi32ELi128EEESD_NSE_8RowMajorELi0ESK_Li8ELb0ESL_EENSN_ISR_SD_NSE_43RowMajorVoltaTensorOpMultiplicandBCongruousILi16EEELi0ESK_Li16EEEfSS_NS4_9MmaPolicyINS1_4warp16MmaVoltaTensorOpINS6_ILi64ELi64ELi32EEESD_SP_SD_SV_fSS_NSY_17MmaTensorOpPolicyINS_4arch3MmaINS6_ILi16ELi16ELi4EEELi32ESD_SF_SD_SS_fSS_NS12_13OpMultiplyAddEEENSB_ILi1ELi1EEEEEbEENSB_ILi0ELi0EEES1A_Li1EEENS_21NumericArrayConverterISD_SD_Li32ELNS_15FloatRoundStyleE2ENS8_6thread14UnaryTransform8IdentityEEES1H_bEENS_8epilogue11threadblock8EpilogueIS7_S19_Li1ENS1K_22PredicatedTileIteratorINS1K_26OutputTileOptimalThreadMapINS1K_15OutputTileShapeILi128ELi4ELi4ELi2ELi1EEENS1O_ILi1ELi2ELi2ELi1ELi4EEELi128ELi4ELi32EEEfLb0ESL_Lb0EEENS1J_4warp29FragmentIteratorVoltaTensorOpIS10_NS6_ILi32ELi32ELi4EEEfSS_EENS1T_25TileIteratorVoltaTensorOpIS10_S1V_fSS_EENS1K_18SharedLoadIteratorINS1R_18CompactedThreadMapEfLi8EEENS1J_6thread7ConvertIfLi4EfLS1D_2EEENSB_ILi0ELi2EEELi1ELi1EEENS4_38GemmSplitKHorizontalThreadblockSwizzleEEEEEvNT_6ParamsE,"ax",@progbits
	.align	128
.text._ZN7cutlass6KernelINS_4gemm6kernel18GemmSplitKParallelINS1_11threadblock12MmaPipelinedINS1_9GemmShapeILi128ELi128ELi32EEENS_9transform11threadblock22PredicatedTileIteratorINS_11MatrixShapeILi128ELi32EEENS_6half_tENS_6layout11ColumnMajorELi1ENS8_29PitchLinearWarpRakedThreadMapINS_16PitchLinearShapeILi128ELi32EEELi128ENSH_ILi8ELi4EEELi8EEELi8ELb0ENSE_9NoPermuteEEENS9_19RegularTileIteratorISC_SD_NSE_45ColumnMajorVoltaTensorOpMultiplicandCongruousILi16EEELi1ESK_Li16EEENSA_INSB_ILi32ELi128EEESD_NSE_8RowMajorELi0ESK_Li8ELb0ESL_EENSN_ISR_SD_NSE_43RowMajorVoltaTensorOpMultiplicandBCongruousILi16EEELi0ESK_Li16EEEfSS_NS4_9MmaPolicyINS1_4warp16MmaVoltaTensorOpINS6_ILi64ELi64ELi32EEESD_SP_SD_SV_fSS_NSY_17MmaTensorOpPolicyINS_4arch3MmaINS6_ILi16ELi16ELi4EEELi32ESD_SF_SD_SS_fSS_NS12_13OpMultiplyAddEEENSB_ILi1ELi1EEEEEbEENSB_ILi0ELi0EEES1A_Li1EEENS_21NumericArrayConverterISD_SD_Li32ELNS_15FloatRoundStyleE2ENS8_6thread14UnaryTransform8IdentityEEES1H_bEENS_8epilogue11threadblock8EpilogueIS7_S19_Li1ENS1K_22PredicatedTileIteratorINS1K_26OutputTileOptimalThreadMapINS1K_15OutputTileShapeILi128ELi4ELi4ELi2ELi1EEENS1O_ILi1ELi2ELi2ELi1ELi4EEELi128ELi4ELi32EEEfLb0ESL_Lb0EEENS1J_4warp29FragmentIteratorVoltaTensorOpIS10_NS6_ILi32ELi32ELi4EEEfSS_EENS1T_25TileIteratorVoltaTensorOpIS10_S1V_fSS_EENS1K_18SharedLoadIteratorINS1R_18CompactedThreadMapEfLi8EEENS1J_6thread7ConvertIfLi4EfLS1D_2EEENSB_ILi0ELi2EEELi1ELi1EEENS4_38GemmSplitKHorizontalThreadblockSwizzleEEEEEvNT_6ParamsE:
        .type           _ZN7cutlass6KernelINS_4gemm6kernel18GemmSplitKParallelINS1_11threadblock12MmaPipelinedINS1_9GemmShapeILi128ELi128ELi32EEENS_9transform11threadblock22PredicatedTileIteratorINS_11MatrixShapeILi128ELi32EEENS_6half_tENS_6layout11ColumnMajorELi1ENS8_29PitchLinearWarpRakedThreadMapINS_16PitchLinearShapeILi128ELi32EEELi128ENSH_ILi8ELi4EEELi8EEELi8ELb0ENSE_9NoPermuteEEENS9_19RegularTileIteratorISC_SD_NSE_45ColumnMajorVoltaTensorOpMultiplicandCongruousILi16EEELi1ESK_Li16EEENSA_INSB_ILi32ELi128EEESD_NSE_8RowMajorELi0ESK_Li8ELb0ESL_EENSN_ISR_SD_NSE_43RowMajorVoltaTensorOpMultiplicandBCongruousILi16EEELi0ESK_Li16EEEfSS_NS4_9MmaPolicyINS1_4warp16MmaVoltaTensorOpINS6_ILi64ELi64ELi32EEESD_SP_SD_SV_fSS_NSY_17MmaTensorOpPolicyINS_4arch3MmaINS6_ILi16ELi16ELi4EEELi32ESD_SF_SD_SS_fSS_NS12_13OpMultiplyAddEEENSB_ILi1ELi1EEEEEbEENSB_ILi0ELi0EEES1A_Li1EEENS_21NumericArrayConverterISD_SD_Li32ELNS_15FloatRoundStyleE2ENS8_6thread14UnaryTransform8IdentityEEES1H_bEENS_8epilogue11threadblock8EpilogueIS7_S19_Li1ENS1K_22PredicatedTileIteratorINS1K_26OutputTileOptimalThreadMapINS1K_15OutputTileShapeILi128ELi4ELi4ELi2ELi1EEENS1O_ILi1ELi2ELi2ELi1ELi4EEELi128ELi4ELi32EEEfLb0ESL_Lb0EEENS1J_4warp29FragmentIteratorVoltaTensorOpIS10_NS6_ILi32ELi32ELi4EEEfSS_EENS1T_25TileIteratorVoltaTensorOpIS10_S1V_fSS_EENS1K_18SharedLoadIteratorINS1R_18CompactedThreadMapEfLi8EEENS1J_6thread7ConvertIfLi4EfLS1D_2EEENSB_ILi0ELi2EEELi1ELi1EEENS4_38GemmSplitKHorizontalThreadblockSwizzleEEEEEvNT_6ParamsE,@function
        .size           _ZN7cutlass6KernelINS_4gemm6kernel18GemmSplitKParallelINS1_11threadblock12MmaPipelinedINS1_9GemmShapeILi128ELi128ELi32EEENS_9transform11threadblock22PredicatedTileIteratorINS_11MatrixShapeILi128ELi32EEENS_6half_tENS_6layout11ColumnMajorELi1ENS8_29PitchLinearWarpRakedThreadMapINS_16PitchLinearShapeILi128ELi32EEELi128ENSH_ILi8ELi4EEELi8EEELi8ELb0ENSE_9NoPermuteEEENS9_19RegularTileIteratorISC_SD_NSE_45ColumnMajorVoltaTensorOpMultiplicandCongruousILi16EEELi1ESK_Li16EEENSA_INSB_ILi32ELi128EEESD_NSE_8RowMajorELi0ESK_Li8ELb0ESL_EENSN_ISR_SD_NSE_43RowMajorVoltaTensorOpMultiplicandBCongruousILi16EEELi0ESK_Li16EEEfSS_NS4_9MmaPolicyINS1_4warp16MmaVoltaTensorOpINS6_ILi64ELi64ELi32EEESD_SP_SD_SV_fSS_NSY_17MmaTensorOpPolicyINS_4arch3MmaINS6_ILi16ELi16ELi4EEELi32ESD_SF_SD_SS_fSS_NS12_13OpMultiplyAddEEENSB_ILi1ELi1EEEEEbEENSB_ILi0ELi0EEES1A_Li1EEENS_21NumericArrayConverterISD_SD_Li32ELNS_15FloatRoundStyleE2ENS8_6thread14UnaryTransform8IdentityEEES1H_bEENS_8epilogue11threadblock8EpilogueIS7_S19_Li1ENS1K_22PredicatedTileIteratorINS1K_26OutputTileOptimalThreadMapINS1K_15OutputTileShapeILi128ELi4ELi4ELi2ELi1EEENS1O_ILi1ELi2ELi2ELi1ELi4EEELi128ELi4ELi32EEEfLb0ESL_Lb0EEENS1J_4warp29FragmentIteratorVoltaTensorOpIS10_NS6_ILi32ELi32ELi4EEEfSS_EENS1T_25TileIteratorVoltaTensorOpIS10_S1V_fSS_EENS1K_18SharedLoadIteratorINS1R_18CompactedThreadMapEfLi8EEENS1J_6thread7ConvertIfLi4EfLS1D_2EEENSB_ILi0ELi2EEELi1ELi1EEENS4_38GemmSplitKHorizontalThreadblockSwizzleEEEEEvNT_6ParamsE,(.L_x_32 - _ZN7cutlass6KernelINS_4gemm6kernel18GemmSplitKParallelINS1_11threadblock12MmaPipelinedINS1_9GemmShapeILi128ELi128ELi32EEENS_9transform11threadblock22PredicatedTileIteratorINS_11MatrixShapeILi128ELi32EEENS_6half_tENS_6layout11ColumnMajorELi1ENS8_29PitchLinearWarpRakedThreadMapINS_16PitchLinearShapeILi128ELi32EEELi128ENSH_ILi8ELi4EEELi8EEELi8ELb0ENSE_9NoPermuteEEENS9_19RegularTileIteratorISC_SD_NSE_45ColumnMajorVoltaTensorOpMultiplicandCongruousILi16EEELi1ESK_Li16EEENSA_INSB_ILi32ELi128EEESD_NSE_8RowMajorELi0ESK_Li8ELb0ESL_EENSN_ISR_SD_NSE_43RowMajorVoltaTensorOpMultiplicandBCongruousILi16EEELi0ESK_Li16EEEfSS_NS4_9MmaPolicyINS1_4warp16MmaVoltaTensorOpINS6_ILi64ELi64ELi32EEESD_SP_SD_SV_fSS_NSY_17MmaTensorOpPolicyINS_4arch3MmaINS6_ILi16ELi16ELi4EEELi32ESD_SF_SD_SS_fSS_NS12_13OpMultiplyAddEEENSB_ILi1ELi1EEEEEbEENSB_ILi0ELi0EEES1A_Li1EEENS_21NumericArrayConverterISD_SD_Li32ELNS_15FloatRoundStyleE2ENS8_6thread14UnaryTransform8IdentityEEES1H_bEENS_8epilogue11threadblock8EpilogueIS7_S19_Li1ENS1K_22PredicatedTileIteratorINS1K_26OutputTileOptimalThreadMapINS1K_15OutputTileShapeILi128ELi4ELi4ELi2ELi1EEENS1O_ILi1ELi2ELi2ELi1ELi4EEELi128ELi4ELi32EEEfLb0ESL_Lb0EEENS1J_4warp29FragmentIteratorVoltaTensorOpIS10_NS6_ILi32ELi32ELi4EEEfSS_EENS1T_25TileIteratorVoltaTensorOpIS10_S1V_fSS_EENS1K_18SharedLoadIteratorINS1R_18CompactedThreadMapEfLi8EEENS1J_6thread7ConvertIfLi4EfLS1D_2EEENSB_ILi0ELi2EEELi1ELi1EEENS4_38GemmSplitKHorizontalThreadblockSwizzleEEEEEvNT_6ParamsE)
        .other          _ZN7cutlass6KernelINS_4gemm6kernel18GemmSplitKParallelINS1_11threadblock12MmaPipelinedINS1_9GemmShapeILi128ELi128ELi32EEENS_9transform11threadblock22PredicatedTileIteratorINS_11MatrixShapeILi128ELi32EEENS_6half_tENS_6layout11ColumnMajorELi1ENS8_29PitchLinearWarpRakedThreadMapINS_16PitchLinearShapeILi128ELi32EEELi128ENSH_ILi8ELi4EEELi8EEELi8ELb0ENSE_9NoPermuteEEENS9_19RegularTileIteratorISC_SD_NSE_45ColumnMajorVoltaTensorOpMultiplicandCongruousILi16EEELi1ESK_Li16EEENSA_INSB_ILi32ELi128EEESD_NSE_8RowMajorELi0ESK_Li8ELb0ESL_EENSN_ISR_SD_NSE_43RowMajorVoltaTensorOpMultiplicandBCongruousILi16EEELi0ESK_Li16EEEfSS_NS4_9MmaPolicyINS1_4warp16MmaVoltaTensorOpINS6_ILi64ELi64ELi32EEESD_SP_SD_SV_fSS_NSY_17MmaTensorOpPolicyINS_4arch3MmaINS6_ILi16ELi16ELi4EEELi32ESD_SF_SD_SS_fSS_NS12_13OpMultiplyAddEEENSB_ILi1ELi1EEEEEbEENSB_ILi0ELi0EEES1A_Li1EEENS_21NumericArrayConverterISD_SD_Li32ELNS_15FloatRoundStyleE2ENS8_6thread14UnaryTransform8IdentityEEES1H_bEENS_8epilogue11threadblock8EpilogueIS7_S19_Li1ENS1K_22PredicatedTileIteratorINS1K_26OutputTileOptimalThreadMapINS1K_15OutputTileShapeILi128ELi4ELi4ELi2ELi1EEENS1O_ILi1ELi2ELi2ELi1ELi4EEELi128ELi4ELi32EEEfLb0ESL_Lb0EEENS1J_4warp29FragmentIteratorVoltaTensorOpIS10_NS6_ILi32ELi32ELi4EEEfSS_EENS1T_25TileIteratorVoltaTensorOpIS10_S1V_fSS_EENS1K_18SharedLoadIteratorINS1R_18CompactedThreadMapEfLi8EEENS1J_6thread7ConvertIfLi4EfLS1D_2EEENSB_ILi0ELi2EEELi1ELi1EEENS4_38GemmSplitKHorizontalThreadblockSwizzleEEEEEvNT_6ParamsE,@"STO_CUDA_ENTRY STV_DEFAULT"
_ZN7cutlass6KernelINS_4gemm6kernel18GemmSplitKParallelINS1_11threadblock12MmaPipelinedINS1_9GemmShapeILi128ELi128ELi32EEENS_9transform11threadblock22PredicatedTileIteratorINS_11MatrixShapeILi128ELi32EEENS_6half_tENS_6layout11ColumnMajorELi1ENS8_29PitchLinearWarpRakedThreadMapINS_16PitchLinearShapeILi128ELi32EEELi128ENSH_ILi8ELi4EEELi8EEELi8ELb0ENSE_9NoPermuteEEENS9_19RegularTileIteratorISC_SD_NSE_45ColumnMajorVoltaTensorOpMultiplicandCongruousILi16EEELi1ESK_Li16EEENSA_INSB_ILi32ELi128EEESD_NSE_8RowMajorELi0ESK_Li8ELb0ESL_EENSN_ISR_SD_NSE_43RowMajorVoltaTensorOpMultiplicandBCongruousILi16EEELi0ESK_Li16EEEfSS_NS4_9MmaPolicyINS1_4warp16MmaVoltaTensorOpINS6_ILi64ELi64ELi32EEESD_SP_SD_SV_fSS_NSY_17MmaTensorOpPolicyINS_4arch3MmaINS6_ILi16ELi16ELi4EEELi32ESD_SF_SD_SS_fSS_NS12_13OpMultiplyAddEEENSB_ILi1ELi1EEEEEbEENSB_ILi0ELi0EEES1A_Li1EEENS_21NumericArrayConverterISD_SD_Li32ELNS_15FloatRoundStyleE2ENS8_6thread14UnaryTransform8IdentityEEES1H_bEENS_8epilogue11threadblock8EpilogueIS7_S19_Li1ENS1K_22PredicatedTileIteratorINS1K_26OutputTileOptimalThreadMapINS1K_15OutputTileShapeILi128ELi4ELi4ELi2ELi1EEENS1O_ILi1ELi2ELi2ELi1ELi4EEELi128ELi4ELi32EEEfLb0ESL_Lb0EEENS1J_4warp29FragmentIteratorVoltaTensorOpIS10_NS6_ILi32ELi32ELi4EEEfSS_EENS1T_25TileIteratorVoltaTensorOpIS10_S1V_fSS_EENS1K_18SharedLoadIteratorINS1R_18CompactedThreadMapEfLi8EEENS1J_6thread7ConvertIfLi4EfLS1D_2EEENSB_ILi0ELi2EEELi1ELi1EEENS4_38GemmSplitKHorizontalThreadblockSwizzleEEEEEvNT_6ParamsE:
[----:B------:R-:W0:Y:S01]  /*0000*/  LDC R1, c[0x0][0x28] ;  /* 0x00000a00ff017b82 */ /* 0x000e220000000800 */
[----:B------:R-:W1:Y:S01]  /*0010*/  S2R R39, SR_CTAID.X ;  /* 0x0000000000277919 */ /* 0x000e620000002500 */
[----:B------:R-:W-:Y:S01]  /*0020*/  ULDC UR4, c[0x0][0x220] ;  /* 0x0000880000047ab9 */ /* 0x000fe20000000800 */
[----:B0-----:R-:W-:Y:S01]  /*0030*/  VIADD R1, R1, 0xffffffa0 ;  /* 0xffffffa001017836 */ /* 0x001fe20000000000 */
[----:B------:R-:W0:Y:S01]  /*0040*/  S2R R37, SR_CTAID.Y ;  /* 0x0000000000257919 */ /* 0x000e220000002600 */
[----:B-1----:R-:W-:Y:S01]  /*0050*/  ISETP.GE.AND P0, PT, R39, UR4, PT ;  /* 0x0000000427007c0c */ /* 0x002fe2000bf06270 */
[----:B------:R-:W-:-:S03]  /*0060*/  ULDC UR4, c[0x0][0x21c] ;  /* 0x0000870000047ab9 */ /* 0x000fc60000000800 */
[----:B0-----:R-:W-:-:S13]  /*0070*/  ISETP.GE.OR P0, PT, R37, UR4, P0 ;  /* 0x0000000425007c0c */ /* 0x001fda0008706670 */
[----:B------:R-:W-:Y:S05]  /*0080*/  @P0 EXIT ;  /* 0x000000000000094d */ /* 0x000fea0003800000 */
[----:B------:R-:W0:Y:S01]  /*0090*/  S2UR UR5, SR_CTAID.Z ;  /* 0x00000000000579c3 */ /* 0x000e220000002700 */
[----:B------:R-:W1:Y:S01]  /*00a0*/  S2R R239, SR_TID.X ;  /* 0x0000000000ef7919 */ /* 0x000e620000002100 */
[----:B------:R-:W-:Y:S01]  /*00b0*/  ULDC.64 UR6, c[0x0][0x230] ;  /* 0x00008c0000067ab9 */ /* 0x000fe20000000a00 */
[----:B------:R-:W-:Y:S01]  /*00c0*/  ULDC.64 UR12, c[0x0][0x260] ;  /* 0x00009800000c7ab9 */ /* 0x000fe20000000a00 */
[----:B------:R-:W-:Y:S01]  /*00d0*/  ULDC.64 UR8, c[0x0][0x250] ;  /* 0x0000940000087ab9 */ /* 0x000fe20000000a00 */
[----:B------:R-:W-:Y:S02]  /*00e0*/  CS2R R12, SRZ ;  /* 0x00000000000c7805 */ /* 0x000fe4000001ff00 */
[----:B------:R-:W-:Y:S02]  /*00f0*/  CS2R R14, SRZ ;  /* 0x00000000000e7805 */ /* 0x000fe4000001ff00 */
[----:B------:R-:W-:Y:S01]  /*0100*/  CS2R R32, SRZ ;  /* 0x0000000000207805 */ /* 0x000fe2000001ff00 */
[----:B------:R-:W2:Y:S01]  /*0110*/  LDC R0, c[0x0][0x224] ;  /* 0x00008900ff007b82 */ /* 0x000ea20000000800 */
[----:B------:R-:W-:Y:S01]  /*0120*/  CS2R R34, SRZ ;  /* 0x0000000000227805 */ /* 0x000fe2000001ff00 */
[----:B------:R-:W-:Y:S01]  /*0130*/  ULDC.64 UR10, c[0x0][0x208] ;  /* 0x00008200000a7ab9 */ /* 0x000fe20000000a00 */
[----:B------:R-:W-:-:S05]  /*0140*/  ULDC.64 UR16, c[0x0][0x238] ;  /* 0x00008e0000107ab9 */ /* 0x000fca0000000a00 */
[----:B------:R-:W3:Y:S01]  /*0150*/  LDC R11, c[0x0][0x2f0] ;  /* 0x0000bc00ff0b7b82 */ /* 0x000ee20000000800 */
[----:B------:R-:W-:Y:S02]  /*0160*/  CS2R R16, SRZ ;  /* 0x0000000000107805 */ /* 0x000fe4000001ff00 */
[----:B------:R-:W-:Y:S01]  /*0170*/  CS2R R18, SRZ ;  /* 0x0000000000127805 */ /* 0x000fe2000001ff00 */
[----:B------:R-:W-:Y:S01]  /*0180*/  ULDC.64 UR14, c[0x0][0x280] ;  /* 0x0000a000000e7ab9 */ /* 0x000fe20000000a00 */
[----:B------:R-:W-:Y:S01]  /*0190*/  ULDC.64 UR20, c[0x0][0x268] ;  /* 0x00009a0000147ab9 */ /* 0x000fe20000000a00 */
[----:B------:R-:W-:Y:S02]  /*01a0*/  CS2R R28, SRZ ;  /* 0x00000000001c7805 */ /* 0x000fe4000001ff00 */
[----:B------:R-:W-:Y:S02]  /*01b0*/  CS2R R30, SRZ ;  /* 0x00000000001e7805 */ /* 0x000fe4000001ff00 */
[----:B------:R-:W-:Y:S01]  /*01c0*/  CS2R R24, SRZ ;  /* 0x0000000000187805 */ /* 0x000fe2000001ff00 */
[----:B0-----:R-:W-:-:S02]  /*01d0*/  UIADD3 UR4, UR5, 0x1, URZ ;  /* 0x0000000105047890 */ /* 0x001fc4000fffe03f */
[----:B------:R-:W-:Y:S02]  /*01e0*/  IADD3 R5, RZ, -UR5, RZ ;  /* 0x80000005ff057c10 */ /* 0x000fe4000fffe0ff */
[----:B------:R-:W-:Y:S02]  /*01f0*/  CS2R R26, SRZ ;  /* 0x00000000001a7805 */ /* 0x000fe4000001ff00 */
[----:B------:R-:W-:Y:S02]  /*0200*/  CS2R R20, SRZ ;  /* 0x0000000000147805 */ /* 0x000fe4000001ff00 */
[----:B------:R-:W-:Y:S01]  /*0210*/  CS2R R22, SRZ ;  /* 0x0000000000167805 */ /* 0x000fe2000001ff00 */
[----:B------:R-:W0:Y:S01]  /*0220*/  LDC.64 R56, c[0x0][0x248] ;  /* 0x00009200ff387b82 */ /* 0x000e220000000a00 */
[----:B------:R-:W-:Y:S01]  /*0230*/  ULDC.64 UR18, c[0x0][0x240] ;  /* 0x0000900000127ab9 */ /* 0x000fe20000000a00 */
[----:B------:R-:W-:Y:S01]  /*0240*/  ULDC.64 UR22, c[0x0][0x270] ;  /* 0x00009c0000167ab9 */ /* 0x000fe20000000a00 */
[----:B--2---:R-:W-:-:S02]  /*0250*/  ISETP.NE.AND P0, PT, R0, UR4, PT ;  /* 0x0000000400007c0c */ /* 0x004fc4000bf05270 */
[----:B-1----:R-:W-:-:S03]  /*0260*/  SHF.R.S32.HI R0, RZ, 0x1f, R239 ;  /* 0x0000001fff007819 */ /* 0x002fc600000114ef */
[----:B------:R-:W1:Y:S01]  /*0270*/  LDC.64 R58, c[0x0][0x278] ;  /* 0x00009e00ff3a7b82 */ /* 0x000e620000000a00 */
[----:B------:R-:W-:Y:S01]  /*0280*/  LEA.HI R0, R0, R239, RZ, 0x5 ;  /* 0x000000ef00007211 */ /* 0x000fe200078f28ff */
[----:B---3--:R-:W-:-:S03]  /*0290*/  IMAD R6, R11, UR5, R11 ;  /* 0x000000050b067c24 */ /* 0x008fc6000f8e020b */
[----:B------:R-:W-:-:S03]  /*02a0*/  LOP3.LUT R2, R0, 0xffffffe0, RZ, 0xc0, !PT ;  /* 0xffffffe000027812 */ /* 0x000fc600078ec0ff */
[----:B------:R-:W2:Y:S02]  /*02b0*/  @!P0 LDC R6, c[0x0][0x218] ;  /* 0x00008600ff068b82 */ /* 0x000ea40000000800 */
[----:B------:R-:W-:Y:S01]  /*02c0*/  IMAD.IADD R4, R239, 0x1, -R2 ;  /* 0x00000001ef047824 */ /* 0x000fe200078e0a02 */
[----:B------:R-:W-:-:S04]  /*02d0*/  SHF.R.S32.HI R2, RZ, 0x5, R0 ;  /* 0x00000005ff027819 */ /* 0x000fc80000011400 */
[----:B------:R-:W-:Y:S01]  /*02e0*/  SHF.R.S32.HI R3, RZ, 0x1f, R4 ;  /* 0x0000001fff037819 */ /* 0x000fe20000011404 */
[----:B------:R-:W-:Y:S02]  /*02f0*/  IMAD.SHL.U32 R2, R2, 0x8, RZ ;  /* 0x0000000802027824 */ /* 0x000fe400078e00ff */
[----:B--2---:R-:W-:Y:S01]  /*0300*/  IMAD R0, R11, R5, R6 ;  /* 0x000000050b007224 */ /* 0x004fe200078e0206 */
[----:B------:R-:W-:-:S04]  /*0310*/  LEA.HI R5, R3, R4, RZ, 0x3 ;  /* 0x0000000403057211 */ /* 0x000fc800078f18ff */
[C---:B------:R-:W-:Y:S02]  /*0320*/  LOP3.LUT R7, R5.reuse, 0xfffffff8, RZ, 0xc0, !PT ;  /* 0xfffffff805077812 */ /* 0x040fe400078ec0ff */
[----:B------:R-:W-:Y:S02]  /*0330*/  SHF.R.S32.HI R3, RZ, 0x1f, R0 ;  /* 0x0000001fff037819 */ /* 0x000fe40000011400 */
[----:B------:R-:W-:Y:S01]  /*0340*/  LEA.HI.SX32 R44, R5, R2, 0x1d ;  /* 0x00000002052c7211 */ /* 0x000fe200078feaff */
[----:B------:R-:W-:Y:S01]  /*0350*/  IMAD.IADD R43, R4, 0x1, -R7 ;  /* 0x00000001042b7824 */ /* 0x000fe200078e0a07 */
[----:B------:R-:W-:-:S03]  /*0360*/  LEA.HI R3, R3, R0, RZ, 0x5 ;  /* 0x0000000003037211 */ /* 0x000fc600078f28ff */
[----:B------:R-:W-:Y:S01]  /*0370*/  IMAD R7, R11, UR5, R44 ;  /* 0x000000050b077c24 */ /* 0x000fe2000f8e022c */
[----:B------:R-:W-:Y:S02]  /*0380*/  SHF.L.U32 R38, R43, 0x3, RZ ;  /* 0x000000032b267819 */ /* 0x000fe400000006ff */
[----:B------:R-:W-:Y:S02]  /*0390*/  LOP3.LUT R3, R3, 0xffffffe0, RZ, 0xc0, !PT ;  /* 0xffffffe003037812 */ /* 0x000fe400078ec0ff */
[----:B------:R-:W-:Y:S01]  /*03a0*/  SHF.R.S32.HI R2, RZ, 0x1f, R7 ;  /* 0x0000001fff027819 */ /* 0x000fe20000011407 */
[--C-:B------:R-:W-:Y:S01]  /*03b0*/  IMAD R36, R37, 0x80, R38.reuse ;  /* 0x0000008025247824 */ /* 0x100fe200078e0226 */
[----:B------:R-:W-:Y:S01]  /*03c0*/  IADD3 R4, R0, -R3, RZ ;  /* 0x8000000300047210 */ /* 0x000fe20007ffe0ff */
[----:B------:R-:W-:Y:S02]  /*03d0*/  IMAD R38, R39, 0x80, R38 ;  /* 0x0000008027267824 */ /* 0x000fe400078e0226 */
[C---:B------:R-:W-:Y:S01]  /*03e0*/  IMAD R8, R2.reuse, UR6, RZ ;  /* 0x0000000602087c24 */ /* 0x040fe2000f8e02ff */
[----:B------:R-:W-:Y:S01]  /*03f0*/  SHF.R.S32.HI R37, RZ, 0x1f, R36 ;  /* 0x0000001fff257819 */ /* 0x000fe20000011424 */
[----:B------:R-:W-:Y:S01]  /*0400*/  IMAD R10, R2, UR12, RZ ;  /* 0x0000000c020a7c24 */ /* 0x000fe2000f8e02ff */
[----:B------:R-:W-:Y:S01]  /*0410*/  ISETP.NE.AND P0, PT, R4, RZ, PT ;  /* 0x000000ff0400720c */ /* 0x000fe20003f05270 */
[C---:B------:R-:W-:Y:S01]  /*0420*/  IMAD R9, R7.reuse, UR7, R8 ;  /* 0x0000000707097c24 */ /* 0x040fe2000f8e0208 */
[----:B------:R-:W-:Y:S01]  /*0430*/  IADD3 R48, R36, 0x40, RZ ;  /* 0x0000004024307810 */ /* 0x000fe20007ffe0ff */
[----:B------:R-:W-:Y:S01]  /*0440*/  IMAD.WIDE.U32 R2, R7, UR6, R36 ;  /* 0x0000000607027c25 */ /* 0x000fe2000f8e0024 */
[----:B------:R-:W-:-:S02]  /*0450*/  SEL R42, R4, 0x20, P0 ;  /* 0x00000020042a7807 */ /* 0x000fc40000000000 */
[----:B------:R-:W-:Y:S01]  /*0460*/  SHF.R.S32.HI R39, RZ, 0x1f, R38 ;  /* 0x0000001fff277819 */ /* 0x000fe20000011426 */
[----:B------:R-:W-:Y:S02]  /*0470*/  IMAD.IADD R9, R3, 0x1, R9 ;  /* 0x0000000103097824 */ /* 0x000fe400078e0209 */
[----:B------:R-:W-:Y:S01]  /*0480*/  IMAD R3, R11, UR5, R42 ;  /* 0x000000050b037c24 */ /* 0x000fe2000f8e022a */
[----:B------:R-:W-:Y:S01]  /*0490*/  ULDC.64 UR4, c[0x0][0x210] ;  /* 0x0000840000047ab9 */ /* 0x000fe20000000a00 */
[C---:B------:R-:W-:Y:S01]  /*04a0*/  IMAD.SHL.U32 R52, R2.reuse, 0x2, RZ ;  /* 0x0000000202347824 */ /* 0x040fe200078e00ff */
[----:B------:R-:W-:Y:S01]  /*04b0*/  SHF.L.U64.HI R54, R2, 0x1, R9 ;  /* 0x0000000102367819 */ /* 0x000fe20000010209 */
[C---:B------:R-:W-:Y:S01]  /*04c0*/  VIADD R2, R7.reuse, 0x4 ;  /* 0x0000000407027836 */ /* 0x040fe20000000000 */
[----:B------:R-:W-:Y:S01]  /*04d0*/  VIMNMX R3, R6, R3, PT ;  /* 0x0000000306037248 */ /* 0x000fe20003fe0100 */
[C---:B------:R-:W-:Y:S02]  /*04e0*/  IMAD R49, R7.reuse, UR13, R10 ;  /* 0x0000000d07317c24 */ /* 0x040fe4000f8e020a */
[C---:B------:R-:W-:Y:S01]  /*04f0*/  IMAD.WIDE.U32 R4, R7.reuse, UR12, R38 ;  /* 0x0000000c07047c25 */ /* 0x040fe2000f8e0026 */
[----:B------:R-:W-:-:S02]  /*0500*/  ISETP.GE.AND P1, PT, R7, R3, PT ;  /* 0x000000030700720c */ /* 0x000fc40003f26270 */
[----:B------:R-:W-:Y:S01]  /*0510*/  ISETP.GE.AND P0, PT, R2, R3, PT ;  /* 0x000000030200720c */ /* 0x000fe20003f06270 */
[----:B------:R-:W-:Y:S01]  /*0520*/  VIADD R37, R38, 0x40 ;  /* 0x0000004026257836 */ /* 0x000fe20000000000 */
[----:B------:R-:W-:Y:S01]  /*0530*/  ISETP.LT.AND P2, PT, R36, UR4, !P1 ;  /* 0x0000000424007c0c */ /* 0x000fe2000cf41270 */
[----:B------:R-:W-:Y:S01]  /*0540*/  IMAD.SHL.U32 R50, R4, 0x2, RZ ;  /* 0x0000000204327824 */ /* 0x000fe200078e00ff */
[----:B------:R-:W-:Y:S02]  /*0550*/  ISETP.LT.AND P3, PT, R48, UR4, !P1 ;  /* 0x0000000430007c0c */ /* 0x000fe4000cf61270 */
[----:B------:R-:W-:Y:S02]  /*0560*/  IADD3 R2, P4, R52, UR8, RZ ;  /* 0x0000000834027c10 */ /* 0x000fe4000ff9e0ff */
[----:B------:R-:W-:Y:S02]  /*0570*/  CS2R R8, SRZ ;  /* 0x0000000000087805 */ /* 0x000fe4000001ff00 */
[----:B------:R-:W-:-:S02]  /*0580*/  IADD3 R49, R5, R49, RZ ;  /* 0x0000003105317210 */ /* 0x000fc40007ffe0ff */
[----:B------:R-:W-:Y:S02]  /*0590*/  IADD3.X R3, R54, UR9, RZ, P4, !PT ;  /* 0x0000000936037c10 */ /* 0x000fe4000a7fe4ff */
[----:B------:R-:W-:Y:S02]  /*05a0*/  CS2R R10, SRZ ;  /* 0x00000000000a7805 */ /* 0x000fe4000001ff00 */
[----:B------:R-:W-:Y:S01]  /*05b0*/  SHF.L.U64.HI R49, R4, 0x1, R49 ;  /* 0x0000000104317819 */ /* 0x000fe20000010231 */
[----:B------:R-:W2:Y:S01]  /*05c0*/  @P2 LDG.E.LTC128B.128 R12, desc[UR10][R2.64] ;  /* 0x0000000a020c2981 */ /* 0x000ea2000c1e1d20 */
[----:B------:R-:W-:-:S03]  /*05d0*/  ISETP.LT.AND P2, PT, R36, UR4, !P0 ;  /* 0x0000000424007c0c */ /* 0x000fc6000c741270 */
[----:B------:R3:W4:Y:S01]  /*05e0*/  @P3 LDG.E.LTC128B.128 R32, desc[UR10][R2.64+0x80] ;  /* 0x0000800a02203981 */ /* 0x000722000c1e1d20 */
[----:B------:R-:W-:Y:S02]  /*05f0*/  ISETP.LT.AND P3, PT, R48, UR4, !P0 ;  /* 0x0000000430007c0c */ /* 0x000fe4000c761270 */
[----:B------:R-:W-:Y:S02]  /*0600*/  CS2R R4, SRZ ;  /* 0x0000000000047805 */ /* 0x000fe4000001ff00 */
[----:B------:R-:W-:Y:S02]  /*0610*/  ISETP.LT.AND P4, PT, R38, UR5, !P1 ;  /* 0x0000000526007c0c */ /* 0x000fe4000cf81270 */
[----:B------:R-:W-:Y:S02]  /*0620*/  CS2R R6, SRZ ;  /* 0x0000000000067805 */ /* 0x000fe4000001ff00 */
[----:B------:R-:W-:Y:S02]  /*0630*/  IADD3 R40, P5, R50, UR14, RZ ;  /* 0x0000000e32287c10 */ /* 0x000fe4000ffbe0ff */
[----:B---3--:R-:W-:-:S02]  /*0640*/  IADD3 R2, P6, R2, UR16, RZ ;  /* 0x0000001002027c10 */ /* 0x008fc4000ffde0ff */
[----:B------:R-:W-:Y:S02]  /*0650*/  ISETP.LT.AND P1, PT, R37, UR5, !P1 ;  /* 0x0000000525007c0c */ /* 0x000fe4000cf21270 */
[----:B------:R-:W-:Y:S02]  /*0660*/  IADD3.X R3, R3, UR17, RZ, P6, !PT ;  /* 0x0000001103037c10 */ /* 0x000fe4000b7fe4ff */
[----:B------:R-:W-:-:S03]  /*0670*/  IADD3.X R41, R49, UR15, RZ, P5, !PT ;  /* 0x0000000f31297c10 */ /* 0x000fc6000affe4ff */
[----:B------:R-:W3:Y:S01]  /*0680*/  @P2 LDG.E.LTC128B.128 R16, desc[UR10][R2.64] ;  /* 0x0000000a02102981 */ /* 0x000ee2000c1e1d20 */
[----:B------:R-:W-:Y:S02]  /*0690*/  ISETP.LT.AND P2, PT, R38, UR5, !P0 ;  /* 0x0000000526007c0c */ /* 0x000fe4000c741270 */
[----:B------:R-:W-:Y:S01]  /*06a0*/  ISETP.LT.AND P0, PT, R37, UR5, !P0 ;  /* 0x0000000525007c0c */ /* 0x000fe2000c701270 */
[----:B------:R5:W3:Y:S04]  /*06b0*/  @P3 LDG.E.LTC128B.128 R8, desc[UR10][R2.64+0x80] ;  /* 0x0000800a02083981 */ /* 0x000ae8000c1e1d20 */
[----:B------:R-:W3:Y:S04]  /*06c0*/  @P4 LDG.E.LTC128B.128 R4, desc[UR10][R40.64] ;  /* 0x0000000a28044981 */ /* 0x000ee8000c1e1d20 */
[----:B------:R0:W3:Y:S01]  /*06d0*/  @P1 LDG.E.LTC128B.128 R28, desc[UR10][R40.64+0x80] ;  /* 0x0000800a281c1981 */ /* 0x0000e2000c1e1d20 */
[----:B-----5:R-:W-:-:S04]  /*06e0*/  IADD3 R2, P3, R40, UR20, RZ ;  /* 0x0000001428027c10 */ /* 0x020fc8000ff7e0ff */
[----:B------:R-:W-:-:S05]  /*06f0*/  IADD3.X R3, R41, UR21, RZ, P3, !PT ;  /* 0x0000001529037c10 */ /* 0x000fca0009ffe4ff */
[----:B------:R-:W5:Y:S04]  /*0700*/  @P2 LDG.E.LTC128B.128 R24, desc[UR10][R2.64] ;  /* 0x0000000a02182981 */ /* 0x000f68000c1e1d20 */
[----:B------:R1:W5:Y:S01]  /*0710*/  @P0 LDG.E.LTC128B.128 R20, desc[UR10][R2.64+0x80] ;  /* 0x0000800a02140981 */ /* 0x000362000c1e1d20 */
[C---:B------:R-:W-:Y:S02]  /*0720*/  LOP3.LUT R39, R239.reuse, 0x1f, RZ, 0xc0, !PT ;  /* 0x0000001fef277812 */ /* 0x040fe400078ec0ff */
[----:B------:R-:W-:Y:S02]  /*0730*/  SHF.R.U32.HI R45, RZ, 0x3, R239 ;  /* 0x00000003ff2d7819 */ /* 0x000fe400000116ef */
[----:B------:R-:W-:Y:S01]  /*0740*/  SHF.R.U32.HI R39, RZ, 0x4, R39 ;  /* 0x00000004ff277819 */ /* 0x000fe20000011627 */
[----:B------:R-:W-:Y:S01]  /*0750*/  IMAD.SHL.U32 R46, R239, 0x20, RZ ;  /* 0x00000020ef2e7824 */ /* 0x000fe200078e00ff */
[C---:B------:R-:W-:Y:S01]  /*0760*/  LOP3.LUT R64, R45.reuse, 0x3, R239, 0x48, !PT ;  /* 0x000000032d407812 */ /* 0x040fe200078e48ef */
[----:B------:R-:W-:-:S02]  /*0770*/  IMAD.SHL.U32 R51, R45, 0x10, RZ ;  /* 0x000000102d337824 */ /* 0x000fc400078e00ff */
[----:B------:R-:W-:Y:S01]  /*0780*/  VIADD R45, R39, 0x2 ;  /* 0x00000002272d7836 */ /* 0x000fe20000000000 */
[----:B------:R-:W-:Y:S02]  /*0790*/  SHF.L.U32 R47, R239, 0x1, RZ ;  /* 0x00000001ef2f7819 */ /* 0x000fe400000006ff */
[----:B------:R-:W-:Y:S02]  /*07a0*/  LOP3.LUT R46, R46, 0xfffff000, RZ, 0xc0, !PT ;  /* 0xfffff0002e2e7812 */ /* 0x000fe400078ec0ff */
[--C-:B------:R-:W-:Y:S02]  /*07b0*/  LOP3.LUT R45, R45, 0x3, R239.reuse, 0x78, !PT ;  /* 0x000000032d2d7812 */ /* 0x100fe400078e78ef */
[----:B0-----:R-:W-:Y:S02]  /*07c0*/  LOP3.LUT R40, R39, 0x3, R239, 0x78, !PT ;  /* 0x0000000327287812 */ /* 0x001fe400078e78ef */
[C---:B-1----:R-:W-:Y:S02]  /*07d0*/  LOP3.LUT R2, R46.reuse, 0x40, R47, 0xf8, !PT ;  /* 0x000000402e027812 */ /* 0x042fe400078ef82f */
[----:B------:R-:W-:-:S02]  /*07e0*/  LOP3.LUT R3, R46, 0x40, R239, 0xf8, !PT ;  /* 0x000000402e037812 */ /* 0x000fc400078ef8ef */
[--C-:B------:R-:W-:Y:S02]  /*07f0*/  LOP3.LUT R46, R45, 0x4, R239.reuse, 0xf8, !PT ;  /* 0x000000042d2e7812 */ /* 0x100fe400078ef8ef */
[----:B------:R-:W-:Y:S02]  /*0800*/  SHF.R.S32.HI R41, RZ, 0x1f, R44 ;  /* 0x0000001fff297819 */ /* 0x000fe4000001142c */
[----:B------:R-:W-:Y:S02]  /*0810*/  IADD3 R47, R44, 0x4, RZ ;  /* 0x000000042c2f7810 */ /* 0x000fe40007ffe0ff */
[----:B------:R-:W-:Y:S01]  /*0820*/  LOP3.LUT R40, R40, 0x4, R239, 0xf8, !PT ;  /* 0x0000000428287812 */ /* 0x000fe200078ef8ef */
[----:B------:R-:W-:Y:S01]  /*0830*/  IMAD R65, R39, 0x10, R46 ;  /* 0x0000001027417824 */ /* 0x000fe200078e022e */
[----:B------:R-:W-:Y:S02]  /*0840*/  LEA.HI R41, R41, R44, RZ, 0x2 ;  /* 0x0000002c29297211 */ /* 0x000fe400078f10ff */
[----:B------:R-:W-:-:S02]  /*0850*/  SHF.R.S32.HI R46, RZ, 0x1f, R47 ;  /* 0x0000001fff2e7819 */ /* 0x000fc4000001142f */
[----:B------:R-:W-:Y:S01]  /*0860*/  LOP3.LUT R239, R40, 0x10, R239, 0xf8, !PT ;  /* 0x0000001028ef7812 */ /* 0x000fe200078ef8ef */
[----:B------:R-:W-:Y:S01]  /*0870*/  IMAD.SHL.U32 R40, R43, 0x4, RZ ;  /* 0x000000042b287824 */ /* 0x000fe200078e00ff */
[----:B------:R-:W-:Y:S02]  /*0880*/  LOP3.LUT R39, R41, 0xfffffffc, RZ, 0xc0, !PT ;  /* 0xfffffffc29277812 */ /* 0x000fe400078ec0ff */
[----:B------:R-:W-:Y:S02]  /*0890*/  LEA.HI R46, R46, R47, RZ, 0x2 ;  /* 0x0000002f2e2e7211 */ /* 0x000fe400078f10ff */
[----:B------:R-:W-:Y:S02]  /*08a0*/  ISETP.GE.AND P0, PT, R36, UR4, PT ;  /* 0x0000000424007c0c */ /* 0x000fe4000bf06270 */
[----:B------:R-:W-:Y:S02]  /*08b0*/  SHF.R.S32.HI R36, RZ, 0x1, R43 ;  /* 0x00000001ff247819 */ /* 0x000fe4000001142b */
[----:B------:R-:W-:-:S02]  /*08c0*/  LOP3.LUT R45, R40, 0x4, RZ, 0xc0, !PT ;  /* 0x00000004282d7812 */ /* 0x000fc400078ec0ff */
[----:B------:R-:W-:Y:S02]  /*08d0*/  IADD3 R44, R44, -R39, RZ ;  /* 0x800000272c2c7210 */ /* 0x000fe40007ffe0ff */
[----:B------:R-:W-:Y:S01]  /*08e0*/  LOP3.LUT R40, R46, 0xfffffffc, RZ, 0xc0, !PT ;  /* 0xfffffffc2e287812 */ /* 0x000fe200078ec0ff */
[----:B------:R-:W-:Y:S01]  /*08f0*/  IMAD.IADD R39, R39, 0x1, R36 ;  /* 0x0000000127277824 */ /* 0x000fe200078e0224 */
[----:B------:R-:W-:Y:S02]  /*0900*/  ISETP.GE.AND P2, PT, R38, UR5, PT ;  /* 0x0000000526007c0c */ /* 0x000fe4000bf46270 */
[----:B------:R-:W-:Y:S02]  /*0910*/  LOP3.LUT R38, R45, R36, R44, 0xf6, !PT ;  /* 0x000000242d267212 */ /* 0x000fe400078ef62c */
[----:B------:R-:W-:Y:S01]  /*0920*/  ISETP.GE.AND P1, PT, R48, UR4, PT ;  /* 0x0000000430007c0c */ /* 0x000fe2000bf26270 */
[----:B------:R-:W-:Y:S01]  /*0930*/  IMAD.IADD R48, R47, 0x1, -R40 ;  /* 0x000000012f307824 */ /* 0x000fe200078e0a28 */
[----:B------:R-:W-:-:S02]  /*0940*/  SHF.R.S32.HI R41, RZ, 0x2, R41 ;  /* 0x00000002ff297819 */ /* 0x000fc40000011429 */
[----:B------:R-:W-:Y:S02]  /*0950*/  SHF.R.S32.HI R46, RZ, 0x2, R46 ;  /* 0x00000002ff2e7819 */ /* 0x000fe4000001142e */
[----:B------:R-:W-:Y:S01]  /*0960*/  ISETP.GE.AND P3, PT, R37, UR5, PT ;  /* 0x0000000525007c0c */ /* 0x000fe2000bf66270 */
[----:B------:R-:W-:Y:S01]  /*0970*/  IMAD.IADD R37, R36, 0x1, R40 ;  /* 0x0000000124257824 */ /* 0x000fe200078e0228 */
[----:B------:R-:W-:Y:S01]  /*0980*/  LEA R237, R39, R38, 0x4 ;  /* 0x0000002627ed7211 */ /* 0x000fe200078e20ff */
[----:B------:R-:W-:Y:S01]  /*0990*/  IMAD.SHL.U32 R39, R41, 0x4, RZ ;  /* 0x0000000429277824 */ /* 0x000fe200078e00ff */
[----:B------:R-:W-:Y:S02]  /*09a0*/  LOP3.LUT R36, R45, R36, R48, 0xf6, !PT ;  /* 0x000000242d247212 */ /* 0x000fe400078ef630 */
[----:B------:R-:W-:Y:S02]  /*09b0*/  LOP3.LUT R38, R43, 0x3, RZ, 0xc0, !PT ;  /* 0x000000032b267812 */ /* 0x000fe400078ec0ff */
[----:B------:R-:W-:-:S02]  /*09c0*/  LOP3.LUT R44, R44, 0x3, R43, 0x78, !PT ;  /* 0x000000032c2c7812 */ /* 0x000fc400078e782b */
[----:B------:R-:W-:Y:S01]  /*09d0*/  SHF.L.U32 R41, R46, 0x2, RZ ;  /* 0x000000022e297819 */ /* 0x000fe200000006ff */
[----:B------:R-:W-:Y:S01]  /*09e0*/  IMAD R236, R37, 0x10, R36 ;  /* 0x0000001025ec7824 */ /* 0x000fe200078e0224 */
[--C-:B------:R-:W-:Y:S02]  /*09f0*/  LOP3.LUT R39, R39, 0xfffffffc, R38.reuse, 0xe2, !PT ;  /* 0xfffffffc27277812 */ /* 0x100fe400078ee226 */
[----:B------:R-:W-:Y:S02]  /*0a00*/  LOP3.LUT R44, R44, 0x4, R43, 0xf8, !PT ;  /* 0x000000042c2c7812 */ /* 0x000fe400078ef82b */
[----:B------:R-:W-:Y:S02]  /*0a10*/  LOP3.LUT R41, R41, 0xfffffffc, R38, 0xe2, !PT ;  /* 0xfffffffc29297812 */ /* 0x000fe400078ee226 */
[----:B------:R-:W-:Y:S02]  /*0a20*/  SEL R38, RZ, 0xffffffff, P3 ;  /* 0xffffffffff267807 */ /* 0x000fe40001800000 */
[----:B------:R-:W-:Y:S01]  /*0a30*/  SEL R37, RZ, 0xffffffff, P1 ;  /* 0xffffffffff257807 */ /* 0x000fe20000800000 */
[----:B------:R-:W-:Y:S01]  /*0a40*/  IMAD R44, R39, 0x10, R44 ;  /* 0x00000010272c7824 */ /* 0x000fe200078e022c */
[----:B------:R-:W0:Y:S01]  /*0a50*/  S2UR UR5, SR_CgaCtaId ;  /* 0x00000000000579c3 */ /* 0x000e220000008800 */
[----:B------:R-:W-:Y:S01]  /*0a60*/  SEL R36, RZ, 0x1, P0 ;  /* 0x00000001ff247807 */ /* 0x000fe20000000000 */
[----:B------:R-:W-:Y:S01]  /*0a70*/  IMAD.SHL.U32 R38, R38, 0x2, RZ ;  /* 0x0000000226267824 */ /* 0x000fe200078e00ff */
[----:B------:R-:W-:-:S02]  /*0a80*/  SHF.L.U32 R39, R37, 0x1, RZ ;  /* 0x0000000125277819 */ /* 0x000fc400000006ff */
[--C-:B------:R-:W-:Y:S02]  /*0a90*/  LOP3.LUT R48, R48, 0x3, R43.reuse, 0x78, !PT ;  /* 0x0000000330307812 */ /* 0x100fe400078e782b */
[----:B------:R-:W-:Y:S02]  /*0aa0*/  SEL R37, RZ, 0x1, P2 ;  /* 0x00000001ff257807 */ /* 0x000fe40001000000 */
[----:B------:R-:W-:Y:S02]  /*0ab0*/  LOP3.LUT R36, R39, 0x2, R36, 0xe2, !PT ;  /* 0x0000000227247812 */ /* 0x000fe400078ee224 */
[----:B------:R-:W-:Y:S02]  /*0ac0*/  LOP3.LUT R48, R48, 0x4, R43, 0xf8, !PT ;  /* 0x0000000430307812 */ /* 0x000fe400078ef82b */
[----:B------:R-:W-:Y:S02]  /*0ad0*/  LOP3.LUT R39, R38, 0x2, R37, 0xe2, !PT ;  /* 0x0000000226277812 */ /* 0x000fe400078ee225 */
[----:B------:R-:W-:-:S02]  /*0ae0*/  SEL R37, RZ, 0x4, P0 ;  /* 0x00000004ff257807 */ /* 0x000fc40000000000 */
[----:B------:R-:W-:Y:S01]  /*0af0*/  SEL R38, RZ, 0x8, P1 ;  /* 0x00000008ff267807 */ /* 0x000fe20000800000 */
[----:B------:R-:W-:Y:S01]  /*0b00*/  IMAD R48, R41, 0x10, R48 ;  /* 0x0000001029307824 */ /* 0x000fe200078e0230 */
[----:B------:R-:W-:Y:S02]  /*0b10*/  SEL R40, RZ, 0x4, P2 ;  /* 0x00000004ff287807 */ /* 0x000fe40001000000 */
[----:B------:R-:W-:Y:S02]  /*0b20*/  LOP3.LUT R66, R38, R37, R36, 0xfe, !PT ;  /* 0x0000002526427212 */ /* 0x000fe400078efe24 */
[----:B------:R-:W-:Y:S02]  /*0b30*/  SEL R41, RZ, 0x8, P3 ;  /* 0x00000008ff297807 */ /* 0x000fe40001800000 */
[----:B------:R-:W-:Y:S02]  /*0b40*/  SHF.R.S32.HI R36, RZ, 0x1f, R42 ;  /* 0x0000001fff247819 */ /* 0x000fe4000001142a */
[----:B------:R-:W-:-:S02]  /*0b50*/  IADD3 R43, P0, -R56, UR18, RZ ;  /* 0x00000012382b7c10 */ /* 0x000fc4000ff1e1ff */
[----:B------:R-:W-:Y:S01]  /*0b60*/  LOP3.LUT R67, R41, R40, R39, 0xfe, !PT ;  /* 0x0000002829437212 */ /* 0x000fe200078efe27 */
[C---:B------:R-:W-:Y:S01]  /*0b70*/  IMAD R39, R36.reuse, UR6, RZ ;  /* 0x0000000624277c24 */ /* 0x040fe2000f8e02ff */
[----:B------:R-:W-:Y:S01]  /*0b80*/  IADD3.X R45, ~R57, UR19, RZ, P0, !PT ;  /* 0x00000013392d7c10 */ /* 0x000fe200087fe5ff */
[----:B------:R-:W-:Y:S01]  /*0b90*/  IMAD R47, R36, UR12, RZ ;  /* 0x0000000c242f7c24 */ /* 0x000fe2000f8e02ff */
[----:B------:R-:W-:Y:S01]  /*0ba0*/  IADD3 R41, P0, -R58, UR22, RZ ;  /* 0x000000163a297c10 */ /* 0x000fe2000ff1e1ff */
[C---:B------:R-:W-:Y:S01]  /*0bb0*/  IMAD.WIDE.U32 R36, R42.reuse, UR6, RZ ;  /* 0x000000062a247c25 */ /* 0x040fe2000f8e00ff */
[----:B------:R-:W-:Y:S01]  /*0bc0*/  IADD3 R43, P1, P2, R43, UR16, R52 ;  /* 0x000000102b2b7c10 */ /* 0x000fe2000fa3e034 */
[----:B------:R-:W-:Y:S02]  /*0bd0*/  UMOV UR4, 0x400 ;  /* 0x0000040000047882 */ /* 0x000fe40000000000 */
[----:B------:R-:W-:Y:S01]  /*0be0*/  IMAD R71, R42, UR7, R39 ;  /* 0x000000072a477c24 */ /* 0x000fe2000f8e0227 */
[----:B0-----:R-:W-:Y:S01]  /*0bf0*/  ULEA UR4, UR5, UR4, 0x18 ;  /* 0x0000000405047291 */ /* 0x001fe2000f8ec03f */
[----:B------:R-:W-:-:S02]  /*0c00*/  IADD3.X R40, ~R59, UR23, RZ, P0, !PT ;  /* 0x000000173b287c10 */ /* 0x000fc400087fe5ff */
[----:B------:R-:W-:Y:S01]  /*0c10*/  IMAD.IADD R71, R37, 0x1, R71 ;  /* 0x0000000125477824 */ /* 0x000fe200078e0247 */
[----:B------:R-:W-:Y:S02]  /*0c20*/  IADD3.X R45, R45, UR17, R54, P1, P2 ;  /* 0x000000112d2d7c10 */ /* 0x000fe40008fe4436 */
[C---:B------:R-:W-:Y:S02]  /*0c30*/  LEA R70, P0, R36.reuse, R43, 0x1 ;  /* 0x0000002b24467211 */ /* 0x040fe400078008ff */
[----:B------:R-:W-:Y:S02]  /*0c40*/  SHF.L.U32 R237, R237, 0x3, RZ ;  /* 0x00000003eded7819 */ /* 0x000fe400000006ff */
[----:B------:R-:W-:Y:S02]  /*0c50*/  LEA.HI.X R71, R36, R45, R71, 0x1, P0 ;  /* 0x0000002d24477211 */ /* 0x000fe400000f0c47 */
[----:B------:R-:W-:Y:S02]  /*0c60*/  LEA R237, R237, UR4, 0x1 ;  /* 0x00000004eded7c11 */ /* 0x000fe4000f8e08ff */
[----:B------:R-:W-:Y:S01]  /*0c70*/  IADD3 R70, P0, R70, UR8, RZ ;  /* 0x0000000846467c10 */ /* 0x000fe2000ff1e0ff */
[C---:B------:R-:W-:Y:S01]  /*0c80*/  IMAD R47, R42.reuse, UR13, R47 ;  /* 0x0000000d2a2f7c24 */ /* 0x040fe2000f8e022f */
[----:B------:R-:W-:Y:S01]  /*0c90*/  IADD3 R41, P1, P2, R41, UR20, R50 ;  /* 0x0000001429297c10 */ /* 0x000fe2000fa3e032 */
[----:B------:R-:W-:Y:S01]  /*0ca0*/  IMAD.WIDE.U32 R38, R42, UR12, RZ ;  /* 0x0000000c2a267c25 */ /* 0x000fe2000f8e00ff */
[----:B------:R-:W-:Y:S01]  /*0cb0*/  UIADD3 UR5, UR4, 0x4000, URZ ;  /* 0x0000400004057890 */ /* 0x000fe2000fffe03f */
[----:B------:R-:W-:-:S02]  /*0cc0*/  IADD3.X R71, R71, UR9, RZ, P0, !PT ;  /* 0x0000000947477c10 */ /* 0x000fc400087fe4ff */
[----:B------:R-:W-:Y:S01]  /*0cd0*/  IMAD.SHL.U32 R236, R236, 0x8, RZ ;  /* 0x00000008ecec7824 */ /* 0x000fe200078e00ff */
[----:B------:R-:W-:Y:S01]  /*0ce0*/  ISETP.GE.AND P0, PT, R0, 0x1, PT ;  /* 0x000000010000780c */ /* 0x000fe20003f06270 */
[----:B------:R-:W-:Y:S01]  /*0cf0*/  IMAD.SHL.U32 R235, R44, 0x8, RZ ;  /* 0x000000082ceb7824 */ /* 0x000fe200078e00ff */
[----:B------:R-:W-:Y:S02]  /*0d00*/  IADD3 R69, R39, R47, RZ ;  /* 0x0000002f27457210 */ /* 0x000fe40007ffe0ff */
[----:B------:R-:W-:Y:S02]  /*0d10*/  LEA R236, R236, UR4, 0x1 ;  /* 0x00000004ecec7c11 */ /* 0x000fe4000f8e08ff */
[----:B------:R-:W-:Y:S02]  /*0d20*/  LEA R235, R235, UR5, 0x1 ;  /* 0x00000005ebeb7c11 */ /* 0x000fe4000f8e08ff */
[----:B------:R-:W-:Y:S02]  /*0d30*/  LOP3.LUT R64, R51, 0x30, R64, 0xe2, !PT ;  /* 0x0000003033407812 */ /* 0x000fe400078ee240 */
[----:B------:R-:W-:-:S02]  /*0d40*/  CS2R R196, SRZ ;  /* 0x0000000000c47805 */ /* 0x000fc4000001ff00 */
[----:B------:R-:W-:Y:S02]  /*0d50*/  CS2R R194, SRZ ;  /* 0x0000000000c27805 */ /* 0x000fe4000001ff00 */
[----:B------:R-:W-:Y:S02]  /*0d60*/  CS2R R192, SRZ ;  /* 0x0000000000c07805 */ /* 0x000fe4000001ff00 */
[----:B------:R-:W-:Y:S02]  /*0d70*/  CS2R R190, SRZ ;  /* 0x0000000000be7805 */ /* 0x000fe4000001ff00 */
[----:B------:R-:W-:Y:S02]  /*0d80*/  CS2R R204, SRZ ;  /* 0x0000000000cc7805 */ /* 0x000fe4000001ff00 */
[----:B------:R-:W-:Y:S02]  /*0d90*/  CS2R R202, SRZ ;  /* 0x0000000000ca7805 */ /* 0x000fe4000001ff00 */
        /* <DEDUP_REMOVED lines=52> */
[----:B------:R-:W-:Y:S02]  /*10e0*/  LEA R239, R239, UR4, 0x4 ;  /* 0x00000004efef7c11 */ /* 0x000fe4000f8e20ff */
[----:B------:R-:W-:Y:S01]  /*10f0*/  LEA R65, R65, 0x200, 0x4 ;  /* 0x0000020041417811 */ /* 0x000fe200078e20ff */
[----:B--2---:R0:W-:Y:S04]  /*1100*/  STS.128 [R237], R12 ;  /* 0x0000000ced007388 */ /* 0x0041e80000000c00 */
[----:B----4-:R1:W-:Y:S01]  /*1110*/  STS.128 [R237+0x80], R32 ;  /* 0x00008020ed007388 */ /* 0x0103e20000000c00 */
[----:B0-----:R-:W-:Y:S01]  /*1120*/  IMAD.SHL.U32 R15, R48, 0x8, RZ ;  /* 0x00000008300f7824 */ /* 0x001fe200078e00ff */
[----:B------:R-:W-:-:S02]  /*1130*/  IADD3.X R12, R40, UR21, R49, P1, P2 ;  /* 0x00000015280c7c10 */ /* 0x000fc40008fe4431 */
[C---:B------:R-:W-:Y:S02]  /*1140*/  LEA R68, P1, R38.reuse, R41, 0x1 ;  /* 0x0000002926447211 */ /* 0x040fe400078208ff */
[----:B------:R-:W-:Y:S02]  /*1150*/  LEA R15, R15, UR5, 0x1 ;  /* 0x000000050f0f7c11 */ /* 0x000fe4000f8e08ff */
[----:B------:R-:W-:Y:S01]  /*1160*/  LEA.HI.X R69, R38, R12, R69, 0x1, P1 ;  /* 0x0000000c26457211 */ /* 0x000fe200008f0c45 */
[----:B---3--:R-:W-:Y:S01]  /*1170*/  STS.128 [R236], R16 ;  /* 0x00000010ec007388 */ /* 0x008fe20000000c00 */
[----:B------:R-:W-:-:S03]  /*1180*/  IADD3 R68, P1, R68, UR14, RZ ;  /* 0x0000000e44447c10 */ /* 0x000fc6000ff3e0ff */
[----:B------:R-:W-:Y:S01]  /*1190*/  STS.128 [R236+0x80], R8 ;  /* 0x00008008ec007388 */ /* 0x000fe20000000c00 */
[----:B------:R-:W-:-:S03]  /*11a0*/  IADD3.X R69, R69, UR15, RZ, P1, !PT ;  /* 0x0000000f45457c10 */ /* 0x000fc60008ffe4ff */
[----:B------:R-:W-:Y:S01]  /*11b0*/  STS.128 [R235], R4 ;  /* 0x00000004eb007388 */ /* 0x000fe20000000c00 */
[----:B------:R-:W-:-:S03]  /*11c0*/  LEA R14, R64, UR5, 0x4 ;  /* 0x00000005400e7c11 */ /* 0x000fc6000f8e20ff */
[----:B------:R0:W-:Y:S01]  /*11d0*/  STS.128 [R235+0x80], R28 ;  /* 0x0000801ceb007388 */ /* 0x0001e20000000c00 */
[----:B------:R-:W-:Y:S02]  /*11e0*/  CS2R R48, SRZ ;  /* 0x0000000000307805 */ /* 0x000fe4000001ff00 */
[----:B-1----:R-:W-:Y:S02]  /*11f0*/  CS2R R32, SRZ ;  /* 0x0000000000207805 */ /* 0x002fe4000001ff00 */
[----:B------:R-:W-:Y:S02]  /*1200*/  CS2R R34, SRZ ;  /* 0x0000000000227805 */ /* 0x000fe4000001ff00 */
[----:B------:R-:W-:Y:S02]  /*1210*/  CS2R R38, SRZ ;  /* 0x0000000000267805 */ /* 0x000fe4000001ff00 */
[----:B------:R-:W-:Y:S01]  /*1220*/  CS2R R40, SRZ ;  /* 0x0000000000287805 */ /* 0x000fe2000001ff00 */
[----:B-----5:R1:W-:Y:S04]  /*1230*/  STS.128 [R15], R24 ;  /* 0x000000180f007388 */ /* 0x0203e80000000c00 */
[----:B------:R1:W-:Y:S01]  /*1240*/  STS.128 [R15+0x80], R20 ;  /* 0x000080140f007388 */ /* 0x0003e20000000c00 */
[----:B0-----:R-:W-:Y:S01]  /*1250*/  CS2R R30, SRZ ;  /* 0x00000000001e7805 */ /* 0x001fe2000001ff00 */
[----:B------:R-:W-:Y:S06]  /*1260*/  BAR.SYNC.DEFER_BLOCKING 0x0 ;  /* 0x0000000000007b1d */ /* 0x000fec0000010000 */
[----:B------:R-:W-:Y:S05]  /*1270*/  @!P0 BRA `(.L_x_28) ;  /* 0x000000b800748947 */ /* 0x000fea0003800000 */
[----:B------:R-:W-:Y:S01]  /*1280*/  SHF.L.U32 R13, R2, 0x1, RZ ;  /* 0x00000001020d7819 */ /* 0x000fe200000006ff */
[----:B------:R-:W-:Y:S01]  /*1290*/  VIADD R238, R65, UR4 ;  /* 0x0000000441ee7c36 */ /* 0x000fe20008000000 */
[----:B------:R-:W-:Y:S01]  /*12a0*/  ISETP.GT.AND P0, PT, R0, 0x20, PT ;  /* 0x000000200000780c */ /* 0x000fe20003f04270 */
[----:B------:R-:W-:Y:S01]  /*12b0*/  IMAD.SHL.U32 R12, R3, 0x2, RZ ;  /* 0x00000002030c7824 */ /* 0x000fe200078e00ff */
[----:B------:R-:W-:Y:S01]  /*12c0*/  IADD3 R108, R239, R13, RZ ;  /* 0x0000000def6c7210 */ /* 0x000fe20007ffe0ff */
[----:B------:R-:W-:Y:S01]  /*12d0*/  IMAD.IADD R104, R238, 0x1, R13 ;  /* 0x00000001ee687824 */ /* 0x000fe200078e020d */
[----:B------:R-:W-:Y:S01]  /*12e0*/  IADD3 R3, R0, 0x1f, RZ ;  /* 0x0000001f00037810 */ /* 0x000fe20007ffe0ff */
[----:B------:R-:W-:Y:S01]  /*12f0*/  IMAD.IADD R2, R12, 0x1, R14 ;  /* 0x000000010c027824 */ /* 0x000fe200078e020e */
[----:B------:R-:W-:Y:S01]  /*1300*/  MOV R9, R68 ;  /* 0x0000004400097202 */ /* 0x000fe20000000f00 */
[----:B------:R-:W-:Y:S01]  /*1310*/  IMAD.MOV.U32 R11, RZ, RZ, R70 ;  /* 0x000000ffff0b7224 */ /* 0x000fe200078e0046 */
[----:B------:R-:W0:Y:S01]  /*1320*/  LDS.128 R108, [R108] ;  /* 0x000000006c6c7984 */ /* 0x000e220000000c00 */
[----:B------:R-:W-:Y:S01]  /*1330*/  SHF.R.S32.HI R4, RZ, 0x1f, R3 ;  /* 0x0000001fff047819 */ /* 0x000fe20000011403 */
[----:B------:R-:W-:Y:S01]  /*1340*/  IMAD.MOV.U32 R10, RZ, RZ, R71 ;  /* 0x000000ffff0a7224 */ /* 0x000fe200078e0047 */
[----:B------:R-:W-:Y:S01]  /*1350*/  SEL R7, R67, RZ, P0 ;  /* 0x000000ff43077207 */ /* 0x000fe20000000000 */
[----:B------:R-:W2:Y:S01]  /*1360*/  LDS.128 R104, [R104] ;  /* 0x0000000068687984 */ /* 0x000ea20000000c00 */
[----:B------:R-:W-:Y:S01]  /*1370*/  LEA.HI R4, R4, R3, RZ, 0x5 ;  /* 0x0000000304047211 */ /* 0x000fe200078f28ff */
[----:B------:R-:W-:Y:S01]  /*1380*/  IMAD.MOV.U32 R8, RZ, RZ, R69 ;  /* 0x000000ffff087224 */ /* 0x000fe200078e0045 */
[----:B------:R-:W-:Y:S01]  /*1390*/  SEL R6, R66, RZ, P0 ;  /* 0x000000ff42067207 */ /* 0x000fe20000000000 */
[----:B------:R3:W4:Y:S01]  /*13a0*/  LDS.128 R100, [R2] ;  /* 0x0000000002647984 */ /* 0x0007220000000c00 */
[----:B------:R-:W-:Y:S01]  /*13b0*/  IMAD.MOV.U32 R197, RZ, RZ, RZ ;  /* 0x000000ffffc57224 */ /* 0x000fe200078e00ff */
[----:B------:R-:W-:Y:S01]  /*13c0*/  SHF.R.S32.HI R5, RZ, 0x5, R4 ;  /* 0x00000005ff057819 */ /* 0x000fe20000011404 */
[----:B------:R-:W-:Y:S01]  /*13d0*/  UMOV UR9, 0x1 ;  /* 0x0000000100097882 */ /* 0x000fe20000000000 */
[----:B------:R3:W0:Y:S01]  /*13e0*/  LDS.128 R96, [R2+0x40] ;  /* 0x0000400002607984 */ /* 0x0006220000000c00 */
[----:B------:R-:W-:Y:S01]  /*13f0*/  UMOV UR5, 0x2000 ;  /* 0x0000200000057882 */ /* 0x000fe20000000000 */
[----:B------:R-:W-:Y:S01]  /*1400*/  UMOV UR6, 0x2000 ;  /* 0x0000200000067882 */ /* 0x000fe20000000000 */
[----:B------:R-:W-:Y:S01]  /*1410*/  ULDC.64 UR18, c[0x0][0x238] ;  /* 0x00008e0000127ab9 */ /* 0x000fe20000000a00 */
[----:B------:R-:W-:Y:S01]  /*1420*/  ULDC.64 UR20, c[0x0][0x240] ;  /* 0x0000900000147ab9 */ /* 0x000fe20000000a00 */
[----:B------:R-:W-:Y:S01]  /*1430*/  ULDC.64 UR22, c[0x0][0x268] ;  /* 0x00009a0000167ab9 */ /* 0x000fe20000000a00 */
[----:B------:R-:W-:-:S05]  /*1440*/  ULDC.64 UR24, c[0x0][0x270] ;  /* 0x00009c0000187ab9 */ /* 0x000fca0000000a00 */
.L_x_29:
[C---:B------:R-:W-:Y:S02]  /*1450*/  LOP3.LUT R0, R6.reuse, 0x2, RZ, 0xc0, !PT ;  /* 0x0000000206007812 */ /* 0x040fe400078ec0ff */
[----:B------:R-:W-:Y:S02]  /*1460*/  CS2R R92, SRZ ;  /* 0x00000000005c7805 */ /* 0x000fe4000001ff00 */
[----:B---3--:R-:W-:Y:S02]  /*1470*/  LOP3.LUT R2, R6, 0x4, RZ, 0xc0, !PT ;  /* 0x0000000406027812 */ /* 0x008fe400078ec0ff */
[----:B------:R-:W-:Y:S02]  /*1480*/  CS2R R94, SRZ ;  /* 0x00000000005e7805 */ /* 0x000fe4000001ff00 */
[----:B------:R-:W-:Y:S02]  /*1490*/  LOP3.LUT R11, R11, R10, RZ, 0x3c, !PT ;  /* 0x0000000a0b0b7212 */ /* 0x000fe400078e3cff */
[----:B------:R-:W-:-:S02]  /*14a0*/  CS2R R88, SRZ ;  /* 0x0000000000587805 */ /* 0x000fc4000001ff00 */
[----:B------:R-:W-:Y:S02]  /*14b0*/  LOP3.LUT P6, RZ, R6, 0x1, RZ, 0xc0, !PT ;  /* 0x0000000106ff7812 */ /* 0x000fe400078cc0ff */
[----:B------:R-:W-:Y:S02]  /*14c0*/  CS2R R90, SRZ ;  /* 0x00000000005a7805 */ /* 0x000fe4000001ff00 */
[----:B------:R-:W-:Y:S02]  /*14d0*/  SHF.R.U32.HI R0, RZ, 0x1, R0 ;  /* 0x00000001ff007819 */ /* 0x000fe40000011600 */
[----:B------:R-:W-:Y:S02]  /*14e0*/  SHF.R.U32.HI R2, RZ, 0x2, R2 ;  /* 0x00000002ff027819 */ /* 0x000fe40000011602 */
[----:B------:R-:W-:Y:S02]  /*14f0*/  LOP3.LUT R10, R11, R10, RZ, 0x3c, !PT ;  /* 0x0000000a0b0a7212 */ /* 0x000fe400078e3cff */
[----:B------:R-:W-:-:S02]  /*1500*/  ISETP.NE.U32.AND P0, PT, R0, RZ, PT ;  /* 0x000000ff0000720c */ /* 0x000fc40003f05070 */
[----:B------:R-:W-:Y:S02]  /*1510*/  ISETP.NE.U32.AND P2, PT, R2, RZ, PT ;  /* 0x000000ff0200720c */ /* 0x000fe40003f45070 */
[C---:B------:R-:W-:Y:S02]  /*1520*/  LOP3.LUT R0, R7.reuse, 0x4, RZ, 0xc0, !PT ;  /* 0x0000000407007812 */ /* 0x040fe400078ec0ff */
[----:B------:R-:W-:Y:S02]  /*1530*/  LOP3.LUT R2, R7, 0x8, RZ, 0xc0, !PT ;  /* 0x0000000807027812 */ /* 0x000fe400078ec0ff */
[----:B------:R-:W-:Y:S02]  /*1540*/  LOP3.LUT R11, R11, R10, RZ, 0x3c, !PT ;  /* 0x0000000a0b0b7212 */ /* 0x000fe400078e3cff */
[----:B------:R-:W-:Y:S02]  /*1550*/  SHF.R.U32.HI R0, RZ, 0x2, R0 ;  /* 0x00000002ff007819 */ /* 0x000fe40000011600 */
[----:B------:R-:W-:Y:S01]  /*1560*/  SHF.R.U32.HI R2, RZ, 0x3, R2 ;  /* 0x00000003ff027819 */ /* 0x000fe20000011602 */
[----:B------:R-:W5:Y:S01]  /*1570*/  @P6 LDG.E.LTC128B.128 R92, desc[UR10][R10.64] ;  /* 0x0000000a0a5c6981 */ /* 0x000f62000c1e1d20 */
[----:B------:R-:W-:-:S02]  /*1580*/  LOP3.LUT R9, R9, R8, RZ, 0x3c, !PT ;  /* 0x0000000809097212 */ /* 0x000fc400078e3cff */
[----:B------:R-:W-:Y:S02]  /*1590*/  LOP3.LUT R3, R6, 0x8, RZ, 0xc0, !PT ;  /* 0x0000000806037812 */ /* 0x000fe400078ec0ff */
[----:B------:R-:W-:Y:S02]  /*15a0*/  CS2R R68, SRZ ;  /* 0x0000000000447805 */ /* 0x000fe4000001ff00 */
[----:B------:R-:W-:Y:S02]  /*15b0*/  IADD3 R16, P4, R10, UR18, RZ ;  /* 0x000000120a107c10 */ /* 0x000fe4000ff9e0ff */
[----:B------:R-:W-:Y:S02]  /*15c0*/  CS2R R70, SRZ ;  /* 0x0000000000467805 */ /* 0x000fe4000001ff00 */
[----:B------:R-:W-:Y:S02]  /*15d0*/  ISETP.NE.U32.AND P5, PT, R0, RZ, PT ;  /* 0x000000ff0000720c */ /* 0x000fe40003fa5070 */
[----:B------:R-:W-:-:S02]  /*15e0*/  CS2R R64, SRZ ;  /* 0x0000000000407805 */ /* 0x000fc4000001ff00 */
[----:B------:R-:W-:Y:S02]  /*15f0*/  ISETP.NE.U32.AND P6, PT, R2, RZ, PT ;  /* 0x000000ff0200720c */ /* 0x000fe40003fc5070 */
[----:B------:R-:W-:Y:S02]  /*1600*/  CS2R R66, SRZ ;  /* 0x0000000000427805 */ /* 0x000fe4000001ff00 */
[----:B------:R-:W-:Y:S01]  /*1610*/  LOP3.LUT R8, R9, R8, RZ, 0x3c, !PT ;  /* 0x0000000809087212 */ /* 0x000fe200078e3cff */
[----:B------:R-:W-:Y:S01]  /*1620*/  IMAD.IADD R244, R239, 0x1, R13 ;  /* 0x00000001eff47824 */ /* 0x000fe200078e020d */
[----:B------:R-:W-:Y:S01]  /*1630*/  SHF.R.U32.HI R3, RZ, 0x3, R3 ;  /* 0x00000003ff037819 */ /* 0x000fe20000011603 */
[----:B------:R3:W5:Y:S01]  /*1640*/  @P0 LDG.E.LTC128B.128 R88, desc[UR10][R10.64+0x80] ;  /* 0x0000800a0a580981 */ /* 0x000762000c1e1d20 */
[----:B------:R-:W-:Y:S02]  /*1650*/  IADD3.X R17, R11, UR19, RZ, P4, !PT ;  /* 0x000000130b117c10 */ /* 0x000fe4000a7fe4ff */
[----:B------:R-:W-:Y:S01]  /*1660*/  LOP3.LUT R9, R9, R8, RZ, 0x3c, !PT ;  /* 0x0000000809097212 */ /* 0x000fe200078e3cff */
[----:B------:R0:W0:Y:S01]  /*1670*/  LDS.128 R112, [R244+0x400] ;  /* 0x00040000f4707984 */ /* 0x0000220000000c00 */
[----:B------:R-:W-:-:S02]  /*1680*/  IADD3 R2, P4, R8, UR22, RZ ;  /* 0x0000001608027c10 */ /* 0x000fc4000ff9e0ff */
[----:B------:R-:W-:Y:S02]  /*1690*/  ISETP.NE.U32.AND P1, PT, R3, RZ, PT ;  /* 0x000000ff0300720c */ /* 0x000fe40003f25070 */
[----:B------:R-:W-:Y:S02]  /*16a0*/  IADD3.X R3, R9, UR23, RZ, P4, !PT ;  /* 0x0000001709037c10 */ /* 0x000fe4000a7fe4ff */
[----:B------:R-:W-:-:S03]  /*16b0*/  LOP3.LUT R4, R7, 0x2, RZ, 0xc0, !PT ;  /* 0x0000000207047812 */ /* 0x000fc600078ec0ff */
[----:B------:R-:W5:Y:S01]  /*16c0*/  @P5 LDG.E.LTC128B.128 R68, desc[UR10][R2.64] ;  /* 0x0000000a02445981 */ /* 0x000f62000c1e1d20 */
[----:B------:R-:W-:Y:S02]  /*16d0*/  IADD3 R243, R238, 0x400, R13 ;  /* 0x00000400eef37810 */ /* 0x000fe40007ffe00d */
[----:B------:R-:W-:Y:S01]  /*16e0*/  IADD3 R240, R12, -0x4000, R14 ;  /* 0xffffc0000cf07810 */ /* 0x000fe20007ffe00e */
[----:B------:R-:W5:Y:S01]  /*16f0*/  @P6 LDG.E.LTC128B.128 R64, desc[UR10][R2.64+0x80] ;  /* 0x0000800a02406981 */ /* 0x000f62000c1e1d20 */
[----:B------:R-:W-:-:S03]  /*1700*/  SHF.R.U32.HI R4, RZ, 0x1, R4 ;  /* 0x00000001ff047819 */ /* 0x000fc60000011604 */
[----:B------:R0:W0:Y:S01]  /*1710*/  LDS.128 R116, [R243] ;  /* 0x00000000f3747984 */ /* 0x0000220000000c00 */
[----:B------:R-:W-:-:S03]  /*1720*/  ISETP.NE.U32.AND P3, PT, R4, RZ, PT ;  /* 0x000000ff0400720c */ /* 0x000fc60003f65070 */
[----:B------:R0:W0:Y:S04]  /*1730*/  LDS.128 R120, [R240+0x4400] ;  /* 0x00440000f0787984 */ /* 0x0000280000000c00 */
[----:B------:R0:W0:Y:S01]  /*1740*/  LDS.128 R124, [R240+0x4440] ;  /* 0x00444000f07c7984 */ /* 0x0000220000000c00 */
[----:B------:R-:W-:Y:S02]  /*1750*/  LOP3.LUT P0, RZ, R7, 0x1, RZ, 0xc0, !PT ;  /* 0x0000000107ff7812 */ /* 0x000fe4000780c0ff */
[----:B------:R-:W-:Y:S02]  /*1760*/  CS2R R80, SRZ ;  /* 0x0000000000507805 */ /* 0x000fe4000001ff00 */
[----:B------:R-:W-:Y:S02]  /*1770*/  CS2R R82, SRZ ;  /* 0x0000000000527805 */ /* 0x000fe4000001ff00 */
[----:B------:R-:W-:-:S02]  /*1780*/  CS2R R76, SRZ ;  /* 0x00000000004c7805 */ /* 0x000fc4000001ff00 */
[----:B------:R-:W-:Y:S02]  /*1790*/  CS2R R78, SRZ ;  /* 0x00000000004e7805 */ /* 0x000fe4000001ff00 */
[----:B------:R-:W-:Y:S02]  /*17a0*/  CS2R R72, SRZ ;  /* 0x0000000000487805 */ /* 0x000fe4000001ff00 */
[----:B------:R-:W-:Y:S02]  /*17b0*/  CS2R R74, SRZ ;  /* 0x00000000004a7805 */ /* 0x000fe4000001ff00 */
[----:B------:R-:W5:Y:S04]  /*17c0*/  @P3 LDG.E.LTC128B.128 R76, desc[UR10][R8.64+0x80] ;  /* 0x0000800a084c3981 */ /* 0x000f68000c1e1d20 */
[----:B------:R1:W5:Y:S01]  /*17d0*/  @P0 LDG.E.LTC128B.128 R80, desc[UR10][R8.64] ;  /* 0x0000000a08500981 */ /* 0x000362000c1e1d20 */
[----:B------:R-:W-:-:S02]  /*17e0*/  CS2R R84, SRZ ;  /* 0x0000000000547805 */ /* 0x000fc4000001ff00 */
[----:B------:R-:W-:Y:S02]  /*17f0*/  CS2R R86, SRZ ;  /* 0x0000000000567805 */ /* 0x000fe4000001ff00 */
[----:B---3--:R-:W-:Y:S02]  /*1800*/  IADD3 R11, P0, R16, UR20, RZ ;  /* 0x00000014100b7c10 */ /* 0x008fe4000ff1e0ff */
[----:B-1----:R-:W-:Y:S01]  /*1810*/  @P1 MOV R8, R16 ;  /* 0x0000001000081202 */ /* 0x002fe20000000f00 */
[----:B------:R-:W-:Y:S01]  /*1820*/  @P1 IMAD.MOV.U32 R9, RZ, RZ, R17 ;  /* 0x000000ffff091224 */ /* 0x000fe200078e0011 */
[----:B------:R-:W5:Y:S04]  /*1830*/  @P2 LDG.E.LTC128B.128 R84, desc[UR10][R16.64] ;  /* 0x0000000a10542981 */ /* 0x000f68000c1e1d20 */
[----:B------:R1:W5:Y:S01]  /*1840*/  @P1 LDG.E.LTC128B.128 R72, desc[UR10][R8.64+0x80] ;  /* 0x0000800a08481981 */ /* 0x000362000c1e1d20 */
[----:B------:R-:W-:Y:S01]  /*1850*/  IADD3.X R10, R17, UR21, RZ, P0, !PT ;  /* 0x00000015110a7c10 */ /* 0x000fe200087fe4ff */
[----:B------:R-:W-:Y:S01]  /*1860*/  IMAD.MOV.U32 R19, RZ, RZ, R45 ;  /* 0x000000ffff137224 */ /* 0x000fe200078e002d */
[----:B------:R-:W-:Y:S01]  /*1870*/  MOV R18, R44 ;  /* 0x0000002c00127202 */ /* 0x000fe20000000f00 */
[----:B------:R-:W-:Y:S01]  /*1880*/  IMAD.MOV.U32 R20, RZ, RZ, R42 ;  /* 0x000000ffff147224 */ /* 0x000fe200078e002a */
[----:B------:R-:W-:Y:S01]  /*1890*/  MOV R21, R43 ;  /* 0x0000002b00157202 */ /* 0x000fe20000000f00 */
[----:B------:R-:W-:Y:S01]  /*18a0*/  IMAD.MOV.U32 R22, RZ, RZ, R40 ;  /* 0x000000ffff167224 */ /* 0x000fe200078e0028 */
[----:B-1----:R-:W-:Y:S01]  /*18b0*/  IADD3 R9, P1, R2, UR24, RZ ;  /* 0x0000001802097c10 */ /* 0x002fe2000ff3e0ff */
[----:B------:R-:W-:Y:S01]  /*18c0*/  IMAD.MOV.U32 R23, RZ, RZ, R41 ;  /* 0x000000ffff177224 */ /* 0x000fe200078e0029 */
[----:B------:R-:W-:Y:S01]  /*18d0*/  MOV R24, R38 ;  /* 0x0000002600187202 */ /* 0x000fe20000000f00 */
[----:B------:R-:W-:Y:S01]  /*18e0*/  IMAD.MOV.U32 R25, RZ, RZ, R39 ;  /* 0x000000ffff197224 */ /* 0x000fe200078e0027 */
[----:B------:R-:W-:Y:S01]  /*18f0*/  MOV R241, R12 ;  /* 0x0000000c00f17202 */ /* 0x000fe20000000f00 */
[----:B------:R-:W-:Y:S01]  /*1900*/  IMAD.MOV.U32 R242, RZ, RZ, R13 ;  /* 0x000000fffff27224 */ /* 0x000fe200078e000d */
[----:B----4-:R-:W-:Y:S01]  /*1910*/  MOV R27, R100 ;  /* 0x00000064001b7202 */ /* 0x010fe20000000f00 */
[----:B0-----:R-:W-:Y:S01]  /*1920*/  IMAD.MOV.U32 R224, RZ, RZ, R108 ;  /* 0x000000ffffe07224 */ /* 0x001fe200078e006c */
[----:B------:R-:W-:Y:S01]  /*1930*/  IADD3.X R8, R3, UR25, RZ, P1, !PT ;  /* 0x0000001903087c10 */ /* 0x000fe20008ffe4ff */
[----:B------:R-:W-:Y:S01]  /*1940*/  IMAD.MOV.U32 R223, RZ, RZ, R109 ;  /* 0x000000ffffdf7224 */ /* 0x000fe200078e006d */
[----:B------:R-:W-:Y:S01]  /*1950*/  MOV R17, 0x19a0 ;  /* 0x000019a000117802 */ /* 0x000fe20000000f00 */
[----:B------:R-:W-:Y:S01]  /*1960*/  IMAD.MOV.U32 R16, RZ, RZ, R101 ;  /* 0x000000ffff107224 */ /* 0x000fe200078e0065 */
[----:B------:R-:W-:Y:S01]  /*1970*/  UMOV UR7, UR5 ;  /* 0x0000000500077c82 */ /* 0x000fe20008000000 */
[----:B------:R-:W-:-:S05]  /*1980*/  UMOV UR8, UR6 ;  /* 0x0000000600087c82 */ /* 0x000fca0008000000 */
[----:B--2--5:R-:W-:Y:S05]  /*1990*/  CALL.REL.NOINC `($__internal_0_$__cuda_sm_8x_mma_col_row_f32_f16_f16_f32) ;  /* 0x000000c400f47944 */ /* 0x024fea0003c00000 */
[----:B------:R-:W-:Y:S01]  /*19a0*/  IMAD.MOV.U32 R24, RZ, RZ, R30 ;  /* 0x000000ffff187224 */ /* 0x000fe200078e001e */
[----:B------:R-:W-:Y:S01]  /*19b0*/  MOV R25, R31 ;  /* 0x0000001f00197202 */ /* 0x000fe20000000f00 */
        /* <DEDUP_REMOVED lines=13> */
[----:B------:R-:W-:Y:S01]  /*1a90*/  MOV R17, 0x1b00 ;  /* 0x00001b0000117802 */ /* 0x000fe20000000f00 */
[----:B------:R-:W-:-:S02]  /*1aa0*/  IMAD.MOV.U32 R246, RZ, RZ, R4 ;  /* 0x000000fffff67224 */ /* 0x000fc400078e0004 */
[----:B------:R-:W-:Y:S02]  /*1ab0*/  IMAD.MOV.U32 R31, RZ, RZ, R2 ;  /* 0x000000ffff1f7224 */ /* 0x000fe400078e0002 */
[----:B------:R-:W-:Y:S02]  /*1ac0*/  IMAD.MOV.U32 R30, RZ, RZ, R0 ;  /* 0x000000ffff1e7224 */ /* 0x000fe400078e0000 */
[----:B------:R-:W-:Y:S02]  /*1ad0*/  IMAD.MOV.U32 R223, RZ, RZ, R111 ;  /* 0x000000ffffdf7224 */ /* 0x000fe400078e006f */
[----:B------:R-:W-:-:S07]  /*1ae0*/  IMAD.MOV.U32 R27, RZ, RZ, R100 ;  /* 0x000000ffff1b7224 */ /* 0x000fce00078e0064 */
[----:B------:R-:W-:Y:S05]  /*1af0*/  CALL.REL.NOINC `($__internal_0_$__cuda_sm_8x_mma_col_row_f32_f16_f16_f32) ;  /* 0x000000c4009c7944 */ /* 0x000fea0003c00000 */
        /* <DEDUP_REMOVED lines=283> */
[----:B------:R-:W-:-:S02]  /*2cb0*/  IMAD.MOV.U32 R27, RZ, RZ, R98 ;  /* 0x000000ffff1b7224 */ /* 0x000fc400078e0062 */
        /* <DEDUP_REMOVED lines=24> */
[----:B------:R0:W1:Y:S01]  /*2e40*/  LDS.128 R32, [R244+0x800] ;  /* 0x00080000f4207984 */ /* 0x0000620000000c00 */
[----:B------:R-:W-:Y:S01]  /*2e50*/  IMAD.MOV.U32 R213, RZ, RZ, R222 ;  /* 0x000000ffffd57224 */ /* 0x000fe200078e00de */
[----:B------:R-:W-:Y:S01]  /*2e60*/  MOV R212, R29 ;  /* 0x0000001d00d47202 */ /* 0x000fe20000000f00 */
[----:B------:R-:W-:Y:S01]  /*2e70*/  IMAD.MOV.U32 R211, RZ, RZ, R28 ;  /* 0x000000ffffd37224 */ /* 0x000fe200078e001c */
[----:B------:R0:W2:Y:S01]  /*2e80*/  LDS.128 R36, [R243+0x400] ;  /* 0x00040000f3247984 */ /* 0x0000a20000000c00 */
[----:B------:R-:W-:Y:S01]  /*2e90*/  IMAD.MOV.U32 R210, RZ, RZ, R26 ;  /* 0x000000ffffd27224 */ /* 0x000fe200078e001a */
[----:B------:R-:W-:Y:S01]  /*2ea0*/  MOV R209, R4 ;  /* 0x0000000400d17202 */ /* 0x000fe20000000f00 */
[----:B------:R-:W-:Y:S01]  /*2eb0*/  IMAD.MOV.U32 R208, RZ, RZ, R3 ;  /* 0x000000ffffd07224 */ /* 0x000fe200078e0003 */
[----:B------:R0:W3:Y:S01]  /*2ec0*/  LDS.128 R40, [R240+0x4800] ;  /* 0x00480000f0287984 */ /* 0x0000e20000000c00 */
[----:B------:R-:W-:Y:S01]  /*2ed0*/  IMAD.MOV.U32 R207, RZ, RZ, R2 ;  /* 0x000000ffffcf7224 */ /* 0x000fe200078e0002 */
[----:B------:R-:W-:Y:S01]  /*2ee0*/  MOV R206, R0 ;  /* 0x0000000000ce7202 */ /* 0x000fe20000000f00 */
[----:B------:R-:W-:Y:S01]  /*2ef0*/  IMAD.MOV.U32 R18, RZ, RZ, R250 ;  /* 0x000000ffff127224 */ /* 0x000fe200078e00fa */
[----:B------:R0:W4:Y:S01]  /*2f00*/  LDS.128 R44, [R240+0x4840] ;  /* 0x00484000f02c7984 */ /* 0x0001220000000c00 */
        /* <DEDUP_REMOVED lines=11> */
[----:B0-----:R-:W-:-:S07]  /*2fc0*/  IMAD.MOV.U32 R27, RZ, RZ, R120 ;  /* 0x000000ffff1b7224 */ /* 0x001fce00078e0078 */
[----:B-1234-:R-:W-:Y:S05]  /*2fd0*/  CALL.REL.NOINC `($__internal_0_$__cuda_sm_8x_mma_col_row_f32_f16_f16_f32) ;  /* 0x000000b000647944 */ /* 0x01efea0003c00000 */
        /* <DEDUP_REMOVED lines=88> */
[----:B------:R0:W-:Y:S01]  /*3560*/  STL [R1+0x14], R222 ;  /* 0x000014de01007387 */ /* 0x0001e20000100800 */
[----:B------:R-:W-:Y:S01]  /*3570*/  MOV R252, R2 ;  /* 0x0000000200fc7202 */ /* 0x000fe20000000f00 */
[----:B------:R-:W-:Y:S01]  /*3580*/  IMAD.MOV.U32 R251, RZ, RZ, R0 ;  /* 0x000000fffffb7224 */ /* 0x000fe200078e0000 */
[----:B------:R-:W-:Y:S01]  /*3590*/  MOV R19, R164 ;  /* 0x000000a400137202 */ /* 0x000fe20000000f00 */
[----:B------:R0:W-:Y:S01]  /*35a0*/  STL [R1+0x10], R29 ;  /* 0x0000101d01007387 */ /* 0x0001e20000100800 */
[----:B------:R-:W-:Y:S01]  /*35b0*/  IMAD.MOV.U32 R18, RZ, RZ, R165 ;  /* 0x000000ffff127224 */ /* 0x000fe200078e00a5 */
[----:B------:R-:W-:Y:S01]  /*35c0*/  MOV R22, R161 ;  /* 0x000000a100167202 */ /* 0x000fe20000000f00 */
[----:B------:R-:W-:Y:S01]  /*35d0*/  IMAD.MOV.U32 R20, RZ, RZ, R163 ;  /* 0x000000ffff147224 */ /* 0x000fe200078e00a3 */
        /* <DEDUP_REMOVED lines=10> */
[----:B------:R-:W-:Y:S01]  /*3680*/  MOV R17, 0x36c0 ;  /* 0x000036c000117802 */ /* 0x000fe20000000f00 */
[----:B------:R-:W-:Y:S01]  /*3690*/  IMAD.MOV.U32 R16, RZ, RZ, R123 ;  /* 0x000000ffff107224 */ /* 0x000fe200078e007b */
[----:B------:R0:W-:Y:S06]  /*36a0*/  STL [R1], R3 ;  /* 0x0000000301007387 */ /* 0x0001ec0000100800 */
[----:B0-----:R-:W-:Y:S05]  /*36b0*/  CALL.REL.NOINC `($__internal_0_$__cuda_sm_8x_mma_col_row_f32_f16_f16_f32) ;  /* 0x000000a800ac7944 */ /* 0x001fea0003c00000 */
        /* <DEDUP_REMOVED lines=244> */
[----:B0-----:R-:W-:-:S07]  /*4600*/  IMAD.MOV.U32 R16, RZ, RZ, R41 ;  /* 0x000000ffff107224 */ /* 0x001fce00078e0029 */
[----:B-1234-:R-:W-:Y:S05]  /*4610*/  CALL.REL.NOINC `($__internal_0_$__cuda_sm_8x_mma_col_row_f32_f16_f16_f32) ;  /* 0x0000009800d47944 */ /* 0x01efea0003c00000 */
        /* <DEDUP_REMOVED lines=66> */
[----:B------:R0:W5:Y:S01]  /*4a40*/  LDL.LU R18, [R1+0x14] ;  /* 0x0000140001127983 */ /* 0x0001620000300800 */
[----:B------:R-:W-:Y:S01]  /*4a50*/  MOV R213, R222 ;  /* 0x000000de00d57202 */ /* 0x000fe20000000f00 */
[----:B------:R-:W-:Y:S01]  /*4a60*/  IMAD.MOV.U32 R212, RZ, RZ, R29 ;  /* 0x000000ffffd47224 */ /* 0x000fe200078e001d */
[----:B------:R-:W-:Y:S01]  /*4a70*/  MOV R210, R26 ;  /* 0x0000001a00d27202 */ /* 0x000fe20000000f00 */
[----:B------:R0:W5:Y:S01]  /*4a80*/  LDL.LU R19, [R1+0x10] ;  /* 0x0000100001137983 */ /* 0x0001620000300800 */
[----:B------:R-:W-:Y:S01]  /*4a90*/  IMAD.MOV.U32 R211, RZ, RZ, R28 ;  /* 0x000000ffffd37224 */ /* 0x000fe200078e001c */
[----:B------:R-:W-:Y:S01]  /*4aa0*/  MOV R133, R2 ;  /* 0x0000000200857202 */ /* 0x000fe20000000f00 */
[----:B------:R-:W-:Y:S01]  /*4ab0*/  IMAD.MOV.U32 R205, RZ, RZ, R4 ;  /* 0x000000ffffcd7224 */ /* 0x000fe200078e0004 */
[----:B------:R0:W5:Y:S01]  /*4ac0*/  LDL.LU R20, [R1+0xc] ;  /* 0x00000c0001147983 */ /* 0x0001620000300800 */
[----:B------:R-:W-:Y:S02]  /*4ad0*/  IMAD.MOV.U32 R204, RZ, RZ, R3 ;  /* 0x000000ffffcc7224 */ /* 0x000fe400078e0003 */
[----:B------:R-:W-:Y:S01]  /*4ae0*/  IMAD.MOV.U32 R132, RZ, RZ, R0 ;  /* 0x000000ffff847224 */ /* 0x000fe200078e0000 */
[----:B------:R0:W5:Y:S04]  /*4af0*/  LDL.LU R21, [R1+0x8] ;  /* 0x0000080001157983 */ /* 0x0001680000300800 */
[----:B------:R0:W5:Y:S04]  /*4b00*/  LDL.LU R22, [R1+0x4] ;  /* 0x0000040001167983 */ /* 0x0001680000300800 */
[----:B------:R0:W5:Y:S01]  /*4b10*/  LDL.LU R23, [R1] ;  /* 0x0000000001177983 */ /* 0x0001620000300800 */
[----:B------:R-:W-:Y:S01]  /*4b20*/  IMAD.MOV.U32 R24, RZ, RZ, R252 ;  /* 0x000000ffff187224 */ /* 0x000fe200078e00fc */
[----:B------:R-:W-:Y:S01]  /*4b30*/  MOV R25, R251 ;  /* 0x000000fb00197202 */ /* 0x000fe20000000f00 */
[----:B------:R-:W-:Y:S01]  /*4b40*/  IMAD.MOV.U32 R224, RZ, RZ, R38 ;  /* 0x000000ffffe07224 */ /* 0x000fe200078e0026 */
[----:B------:R-:W-:Y:S01]  /*4b50*/  MOV R27, R42 ;  /* 0x0000002a001b7202 */ /* 0x000fe20000000f00 */
[----:B------:R-:W-:Y:S01]  /*4b60*/  IMAD.MOV.U32 R223, RZ, RZ, R39 ;  /* 0x000000ffffdf7224 */ /* 0x000fe200078e0027 */
[----:B------:R-:W-:Y:S01]  /*4b70*/  MOV R17, 0x4ba0 ;  /* 0x00004ba000117802 */ /* 0x000fe20000000f00 */
[----:B------:R-:W-:-:S07]  /*4b80*/  IMAD.MOV.U32 R16, RZ, RZ, R43 ;  /* 0x000000ffff107224 */ /* 0x000fce00078e002b */
[----:B0----5:R-:W-:Y:S05]  /*4b90*/  CALL.REL.NOINC `($__internal_0_$__cuda_sm_8x_mma_col_row_f32_f16_f16_f32) ;  /* 0x0000009400747944 */ /* 0x021fea0003c00000 */
        /* <DEDUP_REMOVED lines=242> */
[----:B------:R0:W1:Y:S01]  /*5ac0*/  LDS.128 R32, [R244+0x1000] ;  /* 0x00100000f4207984 */ /* 0x0000620000000c00 */
[----:B------:R-:W-:Y:S01]  /*5ad0*/  MOV R209, R222 ;  /* 0x000000de00d17202 */ /* 0x000fe20000000f00 */
[----:B------:R-:W-:Y:S01]  /*5ae0*/  IMAD.MOV.U32 R208, RZ, RZ, R29 ;  /* 0x000000ffffd07224 */ /* 0x000fe200078e001d */
[----:B------:R-:W-:Y:S01]  /*5af0*/  MOV R206, R26 ;  /* 0x0000001a00ce7202 */ /* 0x000fe20000000f00 */
        /* <DEDUP_REMOVED lines=327> */
[----:B------:R-:W-:-:S02]  /*6f70*/  MOV R16, R63 ;  /* 0x0000003f00107202 */ /* 0x000fc40000000f00 */
[----:B------:R-:W-:-:S07]  /*6f80*/  MOV R17, 0x6fa0 ;  /* 0x00006fa000117802 */ /* 0x000fce0000000f00 */
        /* <DEDUP_REMOVED lines=23> */
[----:B------:R0:W1:Y:S01]  /*7100*/  LDS.128 R48, [R244+0x1400] ;  /* 0x00140000f4307984 */ /* 0x0000620000000c00 */
[----:B------:R-:W-:Y:S01]  /*7110*/  IMAD.MOV.U32 R209, RZ, RZ, R222 ;  /* 0x000000ffffd17224 */ /* 0x000fe200078e00de */
[----:B------:R-:W-:Y:S01]  /*7120*/  MOV R208, R29 ;  /* 0x0000001d00d07202 */ /* 0x000fe20000000f00 */
[----:B------:R-:W-:Y:S01]  /*7130*/  IMAD.MOV.U32 R207, RZ, RZ, R28 ;  /* 0x000000ffffcf7224 */ /* 0x000fe200078e001c */
[----:B------:R0:W2:Y:S01]  /*7140*/  LDS.128 R52, [R243+0x1000] ;  /* 0x00100000f3347984 */ /* 0x0000a20000000c00 */
[----:B------:R-:W-:Y:S01]  /*7150*/  MOV R206, R26 ;  /* 0x0000001a00ce7202 */ /* 0x000fe20000000f00 */
[----:B------:R-:W-:Y:S01]  /*7160*/  IMAD.MOV.U32 R203, RZ, RZ, R4 ;  /* 0x000000ffffcb7224 */ /* 0x000fe200078e0004 */
[----:B------:R-:W-:Y:S01]  /*7170*/  MOV R202, R3 ;  /* 0x0000000300ca7202 */ /* 0x000fe20000000f00 */
[----:B------:R0:W3:Y:S01]  /*7180*/  LDS.128 R56, [R240+0x5400] ;  /* 0x00540000f0387984 */ /* 0x0000e20000000c00 */
[----:B------:R-:W-:Y:S01]  /*7190*/  IMAD.MOV.U32 R201, RZ, RZ, R2 ;  /* 0x000000ffffc97224 */ /* 0x000fe200078e0002 */
[----:B------:R-:W-:Y:S01]  /*71a0*/  MOV R200, R0 ;  /* 0x0000000000c87202 */ /* 0x000fe20000000f00 */
[----:B------:R-:W-:Y:S01]  /*71b0*/  IMAD.MOV.U32 R18, RZ, RZ, R113 ;  /* 0x000000ffff127224 */ /* 0x000fe200078e0071 */
[----:B------:R0:W4:Y:S01]  /*71c0*/  LDS.128 R60, [R240+0x5440] ;  /* 0x00544000f03c7984 */ /* 0x0001220000000c00 */
        /* <DEDUP_REMOVED lines=11> */
[----:B0-----:R-:W-:-:S07]  /*7280*/  MOV R17, 0x72a0 ;  /* 0x000072a000117802 */ /* 0x001fce0000000f00 */
        /* <DEDUP_REMOVED lines=691> */
[----:B------:R2:W3:Y:S01]  /*9dc0*/  LDS.128 R116, [R243+0x1800] ;  /* 0x00180000f3747984 */ /* 0x0004e20000000c00 */
[----:B------:R-:W-:Y:S01]  /*9dd0*/  IMAD.MOV.U32 R207, RZ, RZ, R2 ;  /* 0x000000ffffcf7224 */ /* 0x000fe200078e0002 */
[----:B------:R-:W-:Y:S01]  /*9de0*/  MOV R206, R0 ;  /* 0x0000000000ce7202 */ /* 0x000fe20000000f00 */
[----:B------:R-:W-:Y:S01]  /*9df0*/  IMAD.MOV.U32 R18, RZ, RZ, R195 ;  /* 0x000000ffff127224 */ /* 0x000fe200078e00c3 */
[----:B------:R-:W4:Y:S01]  /*9e00*/  LDS.128 R120, [R240+0x5c00] ;  /* 0x005c0000f0787984 */ /* 0x000f220000000c00 */
[----:B0-----:R-:W-:Y:S01]  /*9e10*/  MOV R244, R29 ;  /* 0x0000001d00f47202 */ /* 0x001fe20000000f00 */
[----:B------:R-:W-:Y:S01]  /*9e20*/  IMAD.MOV.U32 R20, RZ, RZ, R109 ;  /* 0x000000ffff147224 */ /* 0x000fe200078e006d */
[----:B------:R-:W-:Y:S01]  /*9e30*/  MOV R19, R194 ;  /* 0x000000c200137202 */ /* 0x000fe20000000f00 */
[----:B------:R0:W1:Y:S01]  /*9e40*/  LDS.128 R124, [R240+0x5c40] ;  /* 0x005c4000f07c7984 */ /* 0x0000620000000c00 */
[----:B--2---:R-:W-:Y:S01]  /*9e50*/  IMAD.MOV.U32 R243, RZ, RZ, R28 ;  /* 0x000000fffff37224 */ /* 0x004fe200078e001c */
[----:B------:R-:W-:Y:S01]  /*9e60*/  MOV R21, R108 ;  /* 0x0000006c00157202 */ /* 0x000fe20000000f00 */
[----:B------:R-:W-:Y:S01]  /*9e70*/  IMAD.MOV.U32 R22, RZ, RZ, R99 ;  /* 0x000000ffff167224 */ /* 0x000fe200078e0063 */
[----:B------:R-:W-:Y:S01]  /*9e80*/  MOV R23, R98 ;  /* 0x0000006200177202 */ /* 0x000fe20000000f00 */
[----:B------:R-:W-:Y:S01]  /*9e90*/  IMAD.MOV.U32 R24, RZ, RZ, R31 ;  /* 0x000000ffff187224 */ /* 0x000fe200078e001f */
[----:B------:R-:W-:Y:S01]  /*9ea0*/  MOV R25, R30 ;  /* 0x0000001e00197202 */ /* 0x000fe20000000f00 */
[----:B------:R-:W-:Y:S01]  /*9eb0*/  IMAD.MOV.U32 R224, RZ, RZ, R32 ;  /* 0x000000ffffe07224 */ /* 0x000fe200078e0020 */
[----:B0-----:R-:W-:Y:S01]  /*9ec0*/  MOV R240, R26 ;  /* 0x0000001a00f07202 */ /* 0x001fe20000000f00 */
[----:B------:R-:W-:Y:S01]  /*9ed0*/  IMAD.MOV.U32 R27, RZ, RZ, R40 ;  /* 0x000000ffff1b7224 */ /* 0x000fe200078e0028 */
[----:B------:R-:W-:-:S02]  /*9ee0*/  MOV R223, R33 ;  /* 0x0000002100df7202 */ /* 0x000fc40000000f00 */
[----:B------:R-:W-:Y:S02]  /*9ef0*/  MOV R16, R41 ;  /* 0x0000002900107202 */ /* 0x000fe40000000f00 */
[----:B------:R-:W-:-:S07]  /*9f00*/  MOV R17, 0x9f20 ;  /* 0x00009f2000117802 */ /* 0x000fce0000000f00 */
[----:B-1-34-:R-:W-:Y:S05]  /*9f10*/  CALL.REL.NOINC `($__internal_0_$__cuda_sm_8x_mma_col_row_f32_f16_f16_f32) ;  /* 0x0000004000947944 */ /* 0x01afea0003c00000 */
        /* <DEDUP_REMOVED lines=44> */
[----:B------:R0:W-:Y:S01]  /*a1e0*/  STL [R1+0x10], R222 ;  /* 0x000010de01007387 */ /* 0x0001e20000100800 */
[----:B------:R-:W-:Y:S01]  /*a1f0*/  IMAD.MOV.U32 R27, RZ, RZ, R40 ;  /* 0x000000ffff1b7224 */ /* 0x000fe200078e0028 */
[----:B------:R-:W-:Y:S01]  /*a200*/  MOV R16, R41 ;  /* 0x0000002900107202 */ /* 0x000fe20000000f00 */
[----:B------:R-:W-:Y:S01]  /*a210*/  IMAD.MOV.U32 R252, RZ, RZ, R3 ;  /* 0x000000fffffc7224 */ /* 0x000fe200078e0003 */
        /* <DEDUP_REMOVED lines=12> */
[----:B------:R0:W-:Y:S01]  /*a2e0*/  STL [R1], R4 ;  /* 0x0000000401007387 */ /* 0x0001e20000100800 */
[----:B------:R-:W-:Y:S01]  /*a2f0*/  IMAD.MOV.U32 R25, RZ, RZ, R132 ;  /* 0x000000ffff197224 */ /* 0x000fe200078e0084 */
[----:B------:R-:W-:Y:S01]  /*a300*/  MOV R224, R38 ;  /* 0x0000002600e07202 */ /* 0x000fe20000000f00 */
[----:B------:R-:W-:Y:S01]  /*a310*/  IMAD.MOV.U32 R223, RZ, RZ, R39 ;  /* 0x000000ffffdf7224 */ /* 0x000fe200078e0027 */
[----:B------:R-:W-:-:S07]  /*a320*/  MOV R17, 0xa340 ;  /* 0x0000a34000117802 */ /* 0x000fce0000000f00 */
[----:B0-----:R-:W-:Y:S05]  /*a330*/  CALL.REL.NOINC `($__internal_0_$__cuda_sm_8x_mma_col_row_f32_f16_f16_f32) ;  /* 0x0000003c008c7944 */ /* 0x001fea0003c00000 */
        /* <DEDUP_REMOVED lines=20> */
[----:B------:R-:W-:-:S07]  /*a480*/  MOV R17, 0xa4a0 ;  /* 0x0000a4a000117802 */ /* 0x000fce0000000f00 */
        /* <DEDUP_REMOVED lines=176> */
[----:B0-----:R-:W-:Y:S05]  /*af90*/  CALL.REL.NOINC `($__internal_0_$__cuda_sm_8x_mma_col_row_f32_f16_f16_f32) ;  /* 0x0000003000747944 */ /* 0x001fea0003c00000 */
        /* <DEDUP_REMOVED lines=63> */
[----:B------:R-:W-:Y:S01]  /*b390*/  MOV R17, 0xb3c0 ;  /* 0x0000b3c000117802 */ /* 0x000fe20000000f00 */
[----:B------:R0:W-:Y:S06]  /*b3a0*/  STL [R1+0x44], R3 ;  /* 0x0000440301007387 */ /* 0x0001ec0000100800 */
[----:B0-----:R-:W-:Y:S05]  /*b3b0*/  CALL.REL.NOINC `($__internal_0_$__cuda_sm_8x_mma_col_row_f32_f16_f16_f32) ;  /* 0x0000002c006c7944 */ /* 0x001fea0003c00000 */
[----:B------:R-:W-:Y:S01]  /*b3c0*/  UISETP.NE.AND UP0, UPT, UR9, 0x1, UPT ;  /* 0x000000010900788c */ /* 0x000fe2000bf05270 */
[----:B------:R-:W-:Y:S01]  /*b3d0*/  STS.128 [R237+UR6], R92 ;  /* 0x0000005ced007988 */ /* 0x000fe20008000c06 */
[----:B------:R-:W-:Y:S01]  /*b3e0*/  ISETP.GT.AND P1, PT, R5, 0x2, PT ;  /* 0x000000020500780c */ /* 0x000fe20003f24270 */
[----:B------:R-:W-:Y:S01]  /*b3f0*/  IMAD.MOV.U32 R19, RZ, RZ, R202 ;  /* 0x000000ffff137224 */ /* 0x000fe200078e00ca */
[----:B------:R-:W-:Y:S01]  /*b400*/  MOV R18, R203 ;  /* 0x000000cb00127202 */ /* 0x000fe20000000f00 */
[----:B------:R-:W-:Y:S01]  /*b410*/  STS.128 [R237+UR6+0x80], R88 ;  /* 0x00008058ed007988 */ /* 0x000fe20008000c06 */
[----:B------:R-:W-:Y:S01]  /*b420*/  PLOP3.LUT P0, PT, PT, PT, UP0, 0x80, 0x0 ;  /* 0x000000000000781c */ /* 0x000fe20003f0f008 */
[----:B------:R-:W-:Y:S01]  /*b430*/  IMAD.MOV.U32 R21, RZ, RZ, R200 ;  /* 0x000000ffff157224 */ /* 0x000fe200078e00c8 */
[----:B------:R-:W-:Y:S01]  /*b440*/  MOV R20, R201 ;  /* 0x000000c900147202 */ /* 0x000fe20000000f00 */
[----:B------:R-:W-:Y:S01]  /*b450*/  STS.128 [R236+UR6], R84 ;  /* 0x00000054ec007988 */ /* 0x000fe20008000c06 */
[----:B------:R-:W-:Y:S01]  /*b460*/  MOV R22, R195 ;  /* 0x000000c300167202 */ /* 0x000fe20000000f00 */
[----:B------:R-:W-:Y:S01]  /*b470*/  IMAD.MOV.U32 R23, RZ, RZ, R194 ;  /* 0x000000ffff177224 */ /* 0x000fe200078e00c2 */
[----:B------:R-:W-:Y:S01]  /*b480*/  MOV R24, R31 ;  /* 0x0000001f00187202 */ /* 0x000fe20000000f00 */
[----:B------:R-:W-:Y:S01]  /*b490*/  STS.128 [R236+UR6+0x80], R72 ;  /* 0x00008048ec007988 */ /* 0x000fe20008000c06 */
[----:B------:R-:W-:Y:S01]  /*b4a0*/  IMAD.MOV.U32 R25, RZ, RZ, R30 ;  /* 0x000000ffff197224 */ /* 0x000fe200078e001e */
[----:B------:R-:W-:Y:S01]  /*b4b0*/  MOV R224, R112 ;  /* 0x0000007000e07202 */ /* 0x000fe20000000f00 */
[----:B------:R-:W-:Y:S01]  /*b4c0*/  IMAD.MOV.U32 R223, RZ, RZ, R113 ;  /* 0x000000ffffdf7224 */ /* 0x000fe200078e0071 */
[----:B------:R-:W-:Y:S01]  /*b4d0*/  STS.128 [R235+UR5], R80 ;  /* 0x00000050eb007988 */ /* 0x000fe20008000c05 */
[----:B------:R-:W-:Y:S01]  /*b4e0*/  MOV R27, R120 ;  /* 0x00000078001b7202 */ /* 0x000fe20000000f00 */
[----:B------:R-:W-:Y:S01]  /*b4f0*/  @P0 VIADD R12, R12, 0xffffe000 ;  /* 0xffffe0000c0c0836 */ /* 0x000fe20000000000 */
[----:B------:R-:W-:Y:S01]  /*b500*/  @P0 IADD3 R13, R13, -0x2000, RZ ;  /* 0xffffe0000d0d0810 */ /* 0x000fe20007ffe0ff */
[----:B------:R-:W-:Y:S01]  /*b510*/  STS.128 [R235+UR5+0x80], R76 ;  /* 0x0000804ceb007988 */ /* 0x000fe20008000c05 */
[----:B------:R-:W-:Y:S01]  /*b520*/  @!P0 IADD3 R13, R242, 0x2000, RZ ;  /* 0x00002000f20d8810 */ /* 0x000fe20007ffe0ff */
[----:B------:R-:W-:Y:S01]  /*b530*/  @!P0 VIADD R12, R241, 0x2000 ;  /* 0x00002000f10c8836 */ /* 0x000fe20000000000 */
[----:B------:R-:W-:Y:S01]  /*b540*/  MOV R17, 0xb6e0 ;  /* 0x0000b6e000117802 */ /* 0x000fe20000000f00 */
[----:B------:R0:W-:Y:S01]  /*b550*/  STS.128 [R15+UR5], R68 ;  /* 0x000000440f007988 */ /* 0x0001e20008000c05 */
[----:B------:R-:W-:Y:S01]  /*b560*/  IADD3 R108, R239, R13, RZ ;  /* 0x0000000def6c7210 */ /* 0x000fe20007ffe0ff */
[----:B------:R-:W-:Y:S01]  /*b570*/  IMAD.IADD R104, R238, 0x1, R13 ;  /* 0x00000001ee687824 */ /* 0x000fe200078e020d */
[----:B------:R-:W-:Y:S01]  /*b580*/  IADD3 R16, R12, -0x4000, R14 ;  /* 0xffffc0000c107810 */ /* 0x000fe20007ffe00e */
[----:B------:R1:W-:Y:S01]  /*b590*/  STS.128 [R15+UR5+0x80], R64 ;  /* 0x000080400f007988 */ /* 0x0003e20008000c05 */
[----:B------:R-:W-:-:S02]  /*b5a0*/  @UP0 UIADD3 UR6, UR6, 0x2000, URZ ;  /* 0x0000200006060890 */ /* 0x000fc4000fffe03f */
[----:B------:R-:W-:Y:S01]  /*b5b0*/  @UP0 UIADD3 UR5, UR5, 0x2000, URZ ;  /* 0x0000200005050890 */ /* 0x000fe2000fffe03f */
[----:B------:R-:W-:Y:S01]  /*b5c0*/  BAR.SYNC.DEFER_BLOCKING 0x0 ;  /* 0x0000000000007b1d */ /* 0x000fe20000010000 */
[----:B------:R-:W-:Y:S02]  /*b5d0*/  ULOP3.LUT UR9, UR9, 0x1, URZ, 0x3c, !UPT ;  /* 0x0000000109097892 */ /* 0x000fe4000f8e3c3f */
[----:B------:R-:W-:Y:S02]  /*b5e0*/  @!UP0 UIADD3 UR6, UR8, -0x2000, URZ ;  /* 0xffffe00008068890 */ /* 0x000fe4000fffe03f */
[----:B------:R-:W-:Y:S01]  /*b5f0*/  @!UP0 UIADD3 UR5, UR7, -0x2000, URZ ;  /* 0xffffe00007058890 */ /* 0x000fe2000fffe03f */
[----:B0-----:R-:W-:Y:S01]  /*b600*/  MOV R71, R222 ;  /* 0x000000de00477202 */ /* 0x001fe20000000f00 */
[----:B------:R-:W-:Y:S01]  /*b610*/  IMAD.MOV.U32 R70, RZ, RZ, R29 ;  /* 0x000000ffff467224 */ /* 0x000fe200078e001d */
[----:B------:R-:W-:Y:S01]  /*b620*/  MOV R69, R28 ;  /* 0x0000001c00457202 */ /* 0x000fe20000000f00 */
[----:B------:R-:W-:Y:S01]  /*b630*/  IMAD.MOV.U32 R68, RZ, RZ, R26 ;  /* 0x000000ffff447224 */ /* 0x000fe200078e001a */
[----:B-1----:R-:W-:Y:S01]  /*b640*/  MOV R67, R4 ;  /* 0x0000000400437202 */ /* 0x002fe20000000f00 */
[----:B------:R-:W-:Y:S01]  /*b650*/  IMAD.MOV.U32 R66, RZ, RZ, R3 ;  /* 0x000000ffff427224 */ /* 0x000fe200078e0003 */
[----:B------:R-:W-:Y:S01]  /*b660*/  MOV R65, R2 ;  /* 0x0000000200417202 */ /* 0x000fe20000000f00 */
[----:B------:R-:W-:Y:S01]  /*b670*/  IMAD.MOV.U32 R64, RZ, RZ, R0 ;  /* 0x000000ffff407224 */ /* 0x000fe200078e0000 */
[----:B------:R-:W0:Y:S04]  /*b680*/  LDS.128 R108, [R108] ;  /* 0x000000006c6c7984 */ /* 0x000e280000000c00 */
[----:B------:R-:W1:Y:S04]  /*b690*/  LDS.128 R104, [R104] ;  /* 0x0000000068687984 */ /* 0x000e680000000c00 */
[----:B------:R-:W2:Y:S04]  /*b6a0*/  LDS.128 R100, [R16+0x4000] ;  /* 0x0040000010647984 */ /* 0x000ea80000000c00 */
[----:B------:R3:W4:Y:S02]  /*b6b0*/  LDS.128 R96, [R16+0x4040] ;  /* 0x0040400010607984 */ /* 0x0007240000000c00 */
[----:B---3--:R-:W-:-:S07]  /*b6c0*/  IMAD.MOV.U32 R16, RZ, RZ, R121 ;  /* 0x000000ffff107224 */ /* 0x008fce00078e0079 */
[----:B012-4-:R-:W-:Y:S05]  /*b6d0*/  CALL.REL.NOINC `($__internal_0_$__cuda_sm_8x_mma_col_row_f32_f16_f16_f32) ;  /* 0x0000002800a47944 */ /* 0x017fea0003c00000 */
        /* <DEDUP_REMOVED lines=22> */
[----:B------:R0:W5:Y:S04]  /*b840*/  LDL.LU R18, [R1+0x10] ;  /* 0x0000100001127983 */ /* 0x0001680000300800 */
[----:B------:R0:W5:Y:S04]  /*b850*/  LDL.LU R19, [R1+0xc] ;  /* 0x00000c0001137983 */ /* 0x0001680000300800 */
[----:B------:R0:W5:Y:S04]  /*b860*/  LDL.LU R20, [R1+0x8] ;  /* 0x0000080001147983 */ /* 0x0001680000300800 */
[----:B------:R0:W5:Y:S04]  /*b870*/  LDL.LU R21, [R1+0x4] ;  /* 0x0000040001157983 */ /* 0x0001680000300800 */
[----:B------:R0:W5:Y:S01]  /*b880*/  LDL.LU R22, [R1] ;  /* 0x0000000001167983 */ /* 0x0001620000300800 */
        /* <DEDUP_REMOVED lines=16> */
[----:B-----5:R-:W-:Y:S05]  /*b990*/  CALL.REL.NOINC `($__internal_0_$__cuda_sm_8x_mma_col_row_f32_f16_f16_f32) ;  /* 0x0000002400f47944 */ /* 0x020fea0003c00000 */
        /* <DEDUP_REMOVED lines=176> */
[----:B------:R0:W5:Y:S01]  /*c4a0*/  LDL.LU R18, [R1+0x20] ;  /* 0x0000200001127983 */ /* 0x0001620000300800 */
[----:B------:R-:W-:Y:S01]  /*c4b0*/  IMAD.MOV.U32 R27, RZ, RZ, R124 ;  /* 0x000000ffff1b7224 */ /* 0x000fe200078e007c */
[----:B------:R-:W-:Y:S02]  /*c4c0*/  MOV R16, R125 ;  /* 0x0000007d00107202 */ /* 0x000fe40000000f00 */
[----:B------:R0:W5:Y:S04]  /*c4d0*/  LDL.LU R19, [R1+0x1c] ;  /* 0x00001c0001137983 */ /* 0x0001680000300800 */
[----:B------:R0:W5:Y:S04]  /*c4e0*/  LDL.LU R20, [R1+0x18] ;  /* 0x0000180001147983 */ /* 0x0001680000300800 */
[----:B------:R0:W5:Y:S01]  /*c4f0*/  LDL.LU R21, [R1+0x14] ;  /* 0x0000140001157983 */ /* 0x0001620000300800 */
        /* <DEDUP_REMOVED lines=104> */
[C---:B------:R-:W-:Y:S01]  /*cb80*/  ISETP.GT.AND P0, PT, R5.reuse, 0x1, PT ;  /* 0x000000010500780c */ /* 0x040fe20003f04270 */
[----:B------:R-:W-:Y:S01]  /*cb90*/  VIADD R5, R5, 0xffffffff ;  /* 0xffffffff05057836 */ /* 0x000fe20000000000 */
[----:B------:R-:W-:Y:S01]  /*cba0*/  SEL R7, R7, RZ, P1 ;  /* 0x000000ff07077207 */ /* 0x000fe20000800000 */
[----:B------:R-:W-:Y:S01]  /*cbb0*/  IMAD.MOV.U32 R221, RZ, RZ, R29 ;  /* 0x000000ffffdd7224 */ /* 0x000fe200078e001d */
[----:B------:R-:W-:Y:S01]  /*cbc0*/  SEL R6, R6, RZ, P1 ;  /* 0x000000ff06067207 */ /* 0x000fe20000800000 */
[----:B------:R-:W-:Y:S01]  /*cbd0*/  IMAD.MOV.U32 R219, RZ, RZ, R26 ;  /* 0x000000ffffdb7224 */ /* 0x000fe200078e001a */
[----:B------:R-:W-:Y:S01]  /*cbe0*/  MOV R220, R222 ;  /* 0x000000de00dc7202 */ /* 0x000fe20000000f00 */
[----:B------:R-:W-:Y:S01]  /*cbf0*/  IMAD.MOV.U32 R217, RZ, RZ, R3 ;  /* 0x000000ffffd97224 */ /* 0x000fe200078e0003 */
[----:B------:R-:W-:Y:S01]  /*cc00*/  MOV R218, R28 ;  /* 0x0000001c00da7202 */ /* 0x000fe20000000f00 */
[----:B------:R-:W-:Y:S01]  /*cc10*/  IMAD.MOV.U32 R215, RZ, RZ, R0 ;  /* 0x000000ffffd77224 */ /* 0x000fe200078e0000 */
[----:B------:R-:W-:-:S02]  /*cc20*/  MOV R216, R4 ;  /* 0x0000000400d87202 */ /* 0x000fc40000000f00 */
[----:B------:R-:W-:Y:S01]  /*cc30*/  MOV R214, R2 ;  /* 0x0000000200d67202 */ /* 0x000fe20000000f00 */
[----:B------:R-:W-:Y:S06]  /*cc40*/  @P0 BRA `(.L_x_29) ;  /* 0xffffff4800000947 */ /* 0x000fec000383ffff */
.L_x_28:
[----:B------:R-:W0:Y:S01]  /*cc50*/  S2R R6, SR_TID.X ;  /* 0x0000000000067919 */ /* 0x000e220000002100 */
[----:B------:R-:W2:Y:S01]  /*cc60*/  S2UR UR8, SR_CTAID.Z ;  /* 0x00000000000879c3 */ /* 0x000ea20000002700 */
[----:B------:R-:W-:Y:S01]  /*cc70*/  ULDC.64 UR12, c[0x0][0x290] ;  /* 0x0000a400000c7ab9 */ /* 0x000fe20000000a00 */
[----:B------:R-:W-:Y:S01]  /*cc80*/  ULDC.64 UR14, c[0x0][0x2a0] ;  /* 0x0000a800000e7ab9 */ /* 0x000fe20000000a00 */
[----:B------:R-:W3:Y:S01]  /*cc90*/  S2R R13, SR_CTAID.X ;  /* 0x00000000000d7919 */ /* 0x000ee20000002500 */
[----:B------:R-:W-:Y:S01]  /*cca0*/  ULDC.64 UR16, c[0x0][0x2b0] ;  /* 0x0000ac0000107ab9 */ /* 0x000fe20000000a00 */
[----:B-1----:R-:W1:Y:S03]  /*ccb0*/  S2R R15, SR_CTAID.Y ;  /* 0x00000000000f7919 */ /* 0x002e660000002600 */
[----:B------:R-:W4:Y:S01]  /*ccc0*/  LDC.64 R28, c[0x0][0x2e8] ;  /* 0x0000ba00ff1c7b82 */ /* 0x000f220000000a00 */
[----:B--2---:R-:W-:Y:S01]  /*ccd0*/  USHF.R.S32.HI UR7, URZ, 0x1f, UR8 ;  /* 0x0000001f3f077899 */ /* 0x004fe20008011408 */
[----:B0-----:R-:W-:-:S02]  /*cce0*/  SHF.R.U32.HI R0, RZ, 0x7, R6 ;  /* 0x00000007ff007819 */ /* 0x001fc40000011606 */
[----:B------:R-:W-:Y:S02]  /*ccf0*/  LOP3.LUT R8, R6, 0x1f, RZ, 0xc0, !PT ;  /* 0x0000001f06087812 */ /* 0x000fe400078ec0ff */
[--C-:B------:R-:W-:Y:S02]  /*cd00*/  SHF.R.U32.HI R3, RZ, 0x5, R6.reuse ;  /* 0x00000005ff037819 */ /* 0x100fe40000011606 */
[----:B------:R-:W-:Y:S02]  /*cd10*/  SHF.L.U32 R0, R0, 0x1, RZ ;  /* 0x0000000100007819 */ /* 0x000fe400000006ff */
[----:B------:R-:W-:Y:S02]  /*cd20*/  SHF.R.S32.HI R9, RZ, 0x1f, R6 ;  /* 0x0000001fff097819 */ /* 0x000fe40000011406 */
[----:B------:R-:W-:Y:S02]  /*cd30*/  SHF.R.U32.HI R2, RZ, 0x3, R8 ;  /* 0x00000003ff027819 */ /* 0x000fe40000011608 */
[----:B------:R-:W-:-:S02]  /*cd40*/  LOP3.LUT R7, R0, 0xfffffffe, R3, 0xe2, !PT ;  /* 0xfffffffe00077812 */ /* 0x000fc400078ee203 */
[--C-:B------:R-:W-:Y:S02]  /*cd50*/  SHF.R.U32.HI R4, RZ, 0x1, R8.reuse ;  /* 0x00000001ff047819 */ /* 0x100fe40000011608 */
[----:B------:R-:W-:Y:S02]  /*cd60*/  SHF.R.U32.HI R0, RZ, 0x2, R8 ;  /* 0x00000002ff007819 */ /* 0x000fe40000011608 */
[----:B------:R-:W-:Y:S02]  /*cd70*/  LEA.HI R8, R9, R6, RZ, 0x5 ;  /* 0x0000000609087211 */ /* 0x000fe400078f28ff */
[----:B------:R-:W-:Y:S02]  /*cd80*/  LOP3.LUT R3, R2, 0x2, RZ, 0xc0, !PT ;  /* 0x0000000202037812 */ /* 0x000fe400078ec0ff */
[----:B------:R-:W-:Y:S02]  /*cd90*/  LOP3.LUT R5, R6, 0x2, RZ, 0xc0, !PT ;  /* 0x0000000206057812 */ /* 0x000fe400078ec0ff */
[----:B------:R-:W-:-:S02]  /*cda0*/  LOP3.LUT R4, R4, 0x4, RZ, 0xc0, !PT ;  /* 0x0000000404047812 */ /* 0x000fc400078ec0ff */
[----:B------:R-:W-:Y:S02]  /*cdb0*/  SHF.R.U32.HI R2, RZ, 0x1, R6 ;  /* 0x00000001ff027819 */ /* 0x000fe40000011606 */
[----:B------:R-:W-:Y:S02]  /*cdc0*/  LOP3.LUT R11, R8, 0xffffffe0, RZ, 0xc0, !PT ;  /* 0xffffffe0080b7812 */ /* 0x000fe400078ec0ff */
[----:B------:R-:W-:Y:S02]  /*cdd0*/  LOP3.LUT R3, R3, 0x1, R0, 0xf8, !PT ;  /* 0x0000000103037812 */ /* 0x000fe400078ef800 */
[----:B------:R-:W-:Y:S01]  /*cde0*/  LEA.HI R4, R5, R4, RZ, 0x1f ;  /* 0x0000000405047211 */ /* 0x000fe200078ff8ff */
[----:B------:R-:W-:Y:S01]  /*cdf0*/  IMAD.IADD R10, R6, 0x1, -R11 ;  /* 0x00000001060a7824 */ /* 0x000fe200078e0a0b */
[----:B------:R-:W-:Y:S02]  /*ce00*/  LOP3.LUT R5, R2, 0x20, RZ, 0xc0, !PT ;  /* 0x0000002002057812 */ /* 0x000fe400078ec0ff */
[----:B------:R-:W-:-:S02]  /*ce10*/  LOP3.LUT R2, R6, 0x1, RZ, 0xc0, !PT ;  /* 0x0000000106027812 */ /* 0x000fc400078ec0ff */
[----:B------:R-:W-:Y:S02]  /*ce20*/  SHF.L.U32 R3, R3, 0x2, RZ ;  /* 0x0000000203037819 */ /* 0x000fe400000006ff */
[----:B------:R-:W-:Y:S02]  /*ce30*/  SHF.R.S32.HI R8, RZ, 0x5, R8 ;  /* 0x00000005ff087819 */ /* 0x000fe40000011408 */
[----:B------:R-:W-:Y:S01]  /*ce40*/  LEA.HI R0, R9, R6, RZ, 0x6 ;  /* 0x0000000609007211 */ /* 0x000fe200078f30ff */
[----:B------:R-:W-:Y:S01]  /*ce50*/  IMAD.IADD R9, R4, 0x1, R5 ;  /* 0x0000000104097824 */ /* 0x000fe200078e0205 */
[----:B------:R-:W-:Y:S02]  /*ce60*/  LOP3.LUT R4, R3, 0xfffffffc, R2, 0xe2, !PT ;  /* 0xfffffffc03047812 */ /* 0x000fe400078ee202 */
[----:B------:R-:W-:Y:S02]  /*ce70*/  SHF.R.S32.HI R5, RZ, 0x1f, R10 ;  /* 0x0000001fff057819 */ /* 0x000fe4000001140a */
[----:B------:R-:W-:-:S02]  /*ce80*/  LEA.HI R3, R8, R8, RZ, 0x1 ;  /* 0x0000000808037211 */ /* 0x000fc400078f08ff */
[----:B------:R-:W-:Y:S02]  /*ce90*/  LOP3.LUT R2, R0, 0xffffffc0, RZ, 0xc0, !PT ;  /* 0xffffffc000027812 */ /* 0x000fe400078ec0ff */
[----:B------:R-:W-:Y:S02]  /*cea0*/  LEA.HI R5, R5, R10, RZ, 0x4 ;  /* 0x0000000a05057211 */ /* 0x000fe400078f20ff */
[----:B------:R-:W-:Y:S02]  /*ceb0*/  LOP3.LUT R3, R3, 0xfffffffe, RZ, 0xc0, !PT ;  /* 0xfffffffe03037812 */ /* 0x000fe400078ec0ff */
[----:B------:R-:W-:Y:S02]  /*cec0*/  LEA R4, R7, R4, 0x4 ;  /* 0x0000000407047211 */ /* 0x000fe400078e20ff */
[----:B------:R-:W-:Y:S01]  /*ced0*/  SHF.R.S32.HI R0, RZ, 0x6, R0 ;  /* 0x00000006ff007819 */ /* 0x000fe20000011400 */
[----:B------:R-:W-:Y:S01]  /*cee0*/  IMAD.IADD R3, R8, 0x1, -R3 ;  /* 0x0000000108037824 */ /* 0x000fe200078e0a03 */
[C---:B------:R-:W-:Y:S01]  /*cef0*/  LEA.HI.SX32 R2, R5.reuse, R2, 0x1c ;  /* 0x0000000205027211 */ /* 0x040fe200078fe2ff */
[----:B------:R-:W-:Y:S01]  /*cf00*/  IMAD R4, R4, 0x41, R9 ;  /* 0x0000004104047824 */ /* 0x000fe200078e0209 */
[----:B------:R-:W-:-:S03]  /*cf10*/  LOP3.LUT R5, R5, 0xfffffff0, RZ, 0xc0, !PT ;  /* 0xfffffff005057812 */ /* 0x000fc600078ec0ff */
[----:B------:R-:W-:Y:S01]  /*cf20*/  IMAD R8, R0, -0x30, R2 ;  /* 0xffffffd000087824 */ /* 0x000fe200078e0202 */
[C---:B------:R-:W-:Y:S01]  /*cf30*/  LEA R0, R3.reuse, R2, 0x3 ;  /* 0x0000000203007211 */ /* 0x040fe200078e18ff */
[----:B------:R-:W-:Y:S01]  /*cf40*/  IMAD.IADD R6, R10, 0x1, -R5 ;  /* 0x000000010a067824 */ /* 0x000fe200078e0a05 */
[----:B------:R-:W-:Y:S01]  /*cf50*/  LEA R2, R4, UR4, 0x3 ;  /* 0x0000000404027c11 */ /* 0x000fe2000f8e18ff */
[----:B------:R-:W-:Y:S01]  /*cf60*/  BAR.SYNC.DEFER_BLOCKING 0x0 ;  /* 0x0000000000007b1d */ /* 0x000fe20000010000 */
[----:B------:R-:W-:Y:S01]  /*cf70*/  LEA R3, R3, R8, 0x2 ;  /* 0x0000000803037211 */ /* 0x000fe200078e10ff */
[----:B-1----:R-:W-:Y:S01]  /*cf80*/  IMAD R0, R15, 0x80, R0 ;  /* 0x000000800f007824 */ /* 0x002fe200078e0200 */
[----:B---3--:R-:W-:Y:S01]  /*cf90*/  LEA R12, R13, R6, 0x5 ;  /* 0x000000060d0c7211 */ /* 0x008fe200078e28ff */
[----:B----4-:R-:W-:Y:S01]  /*cfa0*/  IMAD.WIDE.U32 R10, R28, UR8, RZ ;  /* 0x000000081c0a7c25 */ /* 0x010fe2000f8e00ff */
[----:B------:R-:W-:Y:S02]  /*cfb0*/  SHF.L.U32 R6, R6, 0x4, RZ ;  /* 0x0000000406067819 */ /* 0x000fe400000006ff */
[----:B------:R-:W-:Y:S01]  /*cfc0*/  SHF.R.S32.HI R7, RZ, 0x1f, R0 ;  /* 0x0000001fff077819 */ /* 0x000fe20000011400 */
[----:B------:R-:W-:-:S02]  /*cfd0*/  IMAD.SHL.U32 R12, R12, 0x4, RZ ;  /* 0x000000040c0c7824 */ /* 0x000fc400078e00ff */
[----:B------:R-:W-:Y:S02]  /*cfe0*/  IMAD R3, R3, 0x208, R6 ;  /* 0x0000020803037824 */ /* 0x000fe400078e0206 */
[----:B------:R-:W-:-:S04]  /*cff0*/  IMAD.WIDE R4, R12, 0x4, RZ ;  /* 0x000000040c047825 */ /* 0x000fc800078e02ff */
[----:B------:R-:W-:Y:S01]  /*d000*/  IMAD R7, R7, UR12, RZ ;  /* 0x0000000c07077c24 */ /* 0x000fe2000f8e02ff */
[----:B------:R-:W-:Y:S01]  /*d010*/  LOP3.LUT R8, R4, 0xfffffff0, RZ, 0xc0, !PT ;  /* 0xfffffff004087812 */ /* 0x000fe200078ec0ff */
[----:B------:R-:W-:Y:S01]  /*d020*/  IMAD R4, R28, UR7, RZ ;  /* 0x000000071c047c24 */ /* 0x000fe2000f8e02ff */
[----:B------:R-:W-:Y:S01]  /*d030*/  LOP3.LUT R9, R5, 0x3fffffff, RZ, 0xc0, !PT ;  /* 0x3fffffff05097812 */ /* 0x000fe200078ec0ff */
[C---:B------:R-:W-:Y:S01]  /*d040*/  IMAD R13, R0.reuse, UR13, R7 ;  /* 0x0000000d000d7c24 */ /* 0x040fe2000f8e0207 */
[----:B------:R-:W-:Y:S01]  /*d050*/  ULDC UR7, c[0x0][0x214] ;  /* 0x0000850000077ab9 */ /* 0x000fe20000000800 */
[----:B------:R-:W-:Y:S01]  /*d060*/  IMAD R29, R29, UR8, R4 ;  /* 0x000000081d1d7c24 */ /* 0x000fe2000f8e0204 */
[----:B------:R0:W-:Y:S01]  /*d070*/  STS.64 [R2], R44 ;  /* 0x0000002c02007388 */ /* 0x0001e20000000a00 */
[----:B------:R-:W-:Y:S01]  /*d080*/  IMAD.WIDE.U32 R8, R0, UR12, R8 ;  /* 0x0000000c00087c25 */ /* 0x000fe2000f8e0008 */
[----:B------:R-:W-:Y:S02]  /*d090*/  ULDC.64 UR12, c[0x0][0x2d0] ;  /* 0x0000b400000c7ab9 */ /* 0x000fe40000000a00 */
[----:B------:R-:W-:Y:S01]  /*d0a0*/  IADD3 R29, R11, R29, RZ ;  /* 0x0000001d0b1d7210 */ /* 0x000fe20007ffe0ff */
[----:B------:R-:W-:Y:S01]  /*d0b0*/  STS.64 [R2+0x10], R172 ;  /* 0x000010ac02007388 */ /* 0x000fe20000000a00 */
[----:B------:R-:W-:Y:S01]  /*d0c0*/  ISETP.NE.U32.AND P0, PT, RZ, UR12, PT ;  /* 0x0000000cff007c0c */ /* 0x000fe2000bf05070 */
[----:B------:R-:W-:Y:S01]  /*d0d0*/  IMAD.IADD R9, R9, 0x1, R13 ;  /* 0x0000000109097824 */ /* 0x000fe200078e020d */
[----:B------:R-:W-:Y:S01]  /*d0e0*/  LEA R28, P2, R10, R8, 0x2 ;  /* 0x000000080a1c7211 */ /* 0x000fe200078410ff */
[----:B------:R-:W-:Y:S01]  /*d0f0*/  STS.64 [R2+0x40], R40 ;  /* 0x0000402802007388 */ /* 0x000fe20000000a00 */
[----:B------:R-:W-:Y:S01]  /*d100*/  ISETP.NE.AND.EX P0, PT, RZ, UR13, PT, P0 ;  /* 0x0000000dff007c0c */ /* 0x000fe2000bf05300 */
[----:B------:R-:W-:Y:S01]  /*d110*/  VIADD R8, R12, 0x40 ;  /* 0x000000400c087836 */ /* 0x000fe20000000000 */
[----:B------:R-:W-:Y:S01]  /*d120*/  LEA.HI.X R29, R10, R9, R29, 0x2, P2 ;  /* 0x000000090a1d7211 */ /* 0x000fe200010f141d */
[----:B------:R-:W-:Y:S01]  /*d130*/  STS.64 [R2+0x50], R168 ;  /* 0x000050a802007388 */ /* 0x000fe20000000a00 */
[----:B------:R-:W-:Y:S01]  /*d140*/  ISETP.LT.AND P1, PT, R12, UR7, P0 ;  /* 0x000000070c007c0c */ /* 0x000fe20008721270 */
[----:B0-----:R-:W-:Y:S01]  /*d150*/  VIADD R44, R0, 0x10 ;  /* 0x00000010002c7836 */ /* 0x001fe20000000000 */
[----:B------:R-:W-:Y:S01]  /*d160*/  ISETP.LT.AND P0, PT, R8, UR7, P0 ;  /* 0x0000000708007c0c */ /* 0x000fe20008701270 */
[----:B------:R-:W-:Y:S01]  /*d170*/  STS.64 [R2+0x80], R156 ;  /* 0x0000809c02007388 */ /* 0x000fe20000000a00 */
[----:B------:R-:W-:Y:S01]  /*d180*/  ULDC UR7, c[0x0][0x210] ;  /* 0x0000840000077ab9 */ /* 0x000fe20000000800 */
[----:B------:R-:W-:-:S02]  /*d190*/  IADD3 R28, P2, R28, UR12, RZ ;  /* 0x0000000c1c1c7c10 */ /* 0x000fc4000ff5e0ff */
[----:B------:R-:W-:Y:S01]  /*d1a0*/  STS.64 [R2+0x90], R220 ;  /* 0x000090dc02007388 */ /* 0x000fe20000000a00 */
[C---:B------:R-:W-:Y:S02]  /*d1b0*/  ISETP.LT.AND P5, PT, R0.reuse, UR7, P1 ;  /* 0x0000000700007c0c */ /* 0x040fe40008fa1270 */
[C---:B------:R-:W-:Y:S01]  /*d1c0*/  ISETP.LT.AND P4, PT, R0.reuse, UR7, P0 ;  /* 0x0000000700007c0c */ /* 0x040fe20008781270 */
[----:B------:R-:W-:Y:S01]  /*d1d0*/  STS.64 [R2+0xc0], R152 ;  /* 0x0000c09802007388 */ /* 0x000fe20000000a00 */
[----:B------:R-:W-:Y:S01]  /*d1e0*/  IADD3.X R29, R29, UR13, RZ, P2, !PT ;  /* 0x0000000d1d1d7c10 */ /* 0x000fe200097fe4ff */
[----:B------:R-:W-:Y:S01]  /*d1f0*/  ULDC.64 UR12, c[0x0][0x298] ;  /* 0x0000a600000c7ab9 */ /* 0x000fe20000000a00 */
[C---:B------:R-:W-:Y:S01]  /*d200*/  IADD3 R45, R0.reuse, 0x12, RZ ;  /* 0x00000012002d7810 */ /* 0x040fe20007ffe0ff */
[----:B------:R-:W-:Y:S04]  /*d210*/  STS.64 [R2+0xd0], R216 ;  /* 0x0000d0d802007388 */ /* 0x000fe80000000a00 */
[----:B------:R-:W-:Y:S04]  /*d220*/  STS.64 [R2+0x410], R42 ;  /* 0x0004102a02007388 */ /* 0x000fe80000000a00 */
[----:B------:R-:W-:Y:S04]  /*d230*/  STS.64 [R2+0x420], R170 ;  /* 0x000420aa02007388 */ /* 0x000fe80000000a00 */
[----:B------:R0:W-:Y:S04]  /*d240*/  STS.64 [R2+0x450], R38 ;  /* 0x0004502602007388 */ /* 0x0001e80000000a00 */
[----:B------:R-:W-:Y:S04]  /*d250*/  STS.64 [R2+0x460], R166 ;  /* 0x000460a602007388 */ /* 0x000fe80000000a00 */
[----:B------:R-:W-:Y:S04]  /*d260*/  STS.64 [R2+0x490], R154 ;  /* 0x0004909a02007388 */ /* 0x000fe80000000a00 */
[----:B------:R-:W-:Y:S01]  /*d270*/  STS.64 [R2+0x4a0], R218 ;  /* 0x0004a0da02007388 */ /* 0x000fe20000000a00 */
[----:B0-----:R-:W-:-:S03]  /*d280*/  IADD3 R38, R0, 0x2, RZ ;  /* 0x0000000200267810 */ /* 0x001fc60007ffe0ff */
[----:B------:R-:W-:Y:S01]  /*d290*/  STS.64 [R2+0x4d0], R150 ;  /* 0x0004d09602007388 */ /* 0x000fe20000000a00 */
[C---:B------:R-:W-:Y:S02]  /*d2a0*/  ISETP.LT.AND P2, PT, R38.reuse, UR7, P0 ;  /* 0x0000000726007c0c */ /* 0x040fe40008741270 */
[----:B------:R-:W-:Y:S01]  /*d2b0*/  ISETP.LT.AND P3, PT, R38, UR7, P1 ;  /* 0x0000000726007c0c */ /* 0x000fe20008f61270 */
[----:B------:R-:W-:Y:S01]  /*d2c0*/  STS.64 [R2+0x4e0], R214 ;  /* 0x0004e0d602007388 */ /* 0x000fe20000000a00 */
[----:B------:R-:W-:Y:S01]  /*d2d0*/  BAR.SYNC.DEFER_BLOCKING 0x0 ;  /* 0x0000000000007b1d */ /* 0x000fe20000010000 */
[----:B------:R-:W-:-:S04]  /*d2e0*/  IADD3 R38, P6, R28, UR12, RZ ;  /* 0x0000000c1c267c10 */ /* 0x000fc8000ffde0ff */
[----:B------:R-:W-:Y:S02]  /*d2f0*/  IADD3.X R39, R29, UR13, RZ, P6, !PT ;  /* 0x0000000d1d277c10 */ /* 0x000fe4000b7fe4ff */
[----:B------:R-:W-:Y:S01]  /*d300*/  ISETP.LT.AND P6, PT, R45, UR7, P1 ;  /* 0x000000072d007c0c */ /* 0x000fe20008fc1270 */
[----:B------:R-:W-:Y:S04]  /*d310*/  LDS.64 R4, [R3+UR4] ;  /* 0x0000000403047984 */ /* 0x000fe80008000a00 */
[----:B------:R-:W0:Y:S04]  /*d320*/  LDS.64 R6, [R3+UR4+0x8] ;  /* 0x0000080403067984 */ /* 0x000e280008000a00 */
[----:B------:R-:W-:Y:S04]  /*d330*/  LDS.64 R64, [R3+UR4+0x100] ;  /* 0x0001000403407984 */ /* 0x000fe80008000a00 */
[----:B------:R-:W1:Y:S04]  /*d340*/  LDS.64 R66, [R3+UR4+0x108] ;  /* 0x0001080403427984 */ /* 0x000e680008000a00 */
[----:B------:R-:W-:Y:S04]  /*d350*/  LDS.64 R40, [R3+UR4+0x410] ;  /* 0x0004100403287984 */ /* 0x000fe80008000a00 */
[----:B------:R-:W2:Y:S04]  /*d360*/  LDS.64 R42, [R3+UR4+0x418] ;  /* 0x00041804032a7984 */ /* 0x000ea80008000a00 */
[----:B------:R-:W-:Y:S04]  /*d370*/  LDS.64 R24, [R3+UR4+0x510] ;  /* 0x0005100403187984 */ /* 0x000fe80008000a00 */
[----:B------:R-:W3:Y:S04]  /*d380*/  LDS.64 R26, [R3+UR4+0x518] ;  /* 0x00051804031a7984 */ /* 0x000ee80008000a00 */
[----:B------:R-:W-:Y:S04]  /*d390*/  LDS.64 R20, [R3+UR4+0x1040] ;  /* 0x0010400403147984 */ /* 0x000fe80008000a00 */
[----:B------:R-:W4:Y:S04]  /*d3a0*/  LDS.64 R22, [R3+UR4+0x1048] ;  /* 0x0010480403167984 */ /* 0x000f280008000a00 */
[----:B------:R-:W-:Y:S04]  /*d3b0*/  LDS.64 R16, [R3+UR4+0x1140] ;  /* 0x0011400403107984 */ /* 0x000fe80008000a00 */
[----:B------:R-:W5:Y:S04]  /*d3c0*/  LDS.64 R18, [R3+UR4+0x1148] ;  /* 0x0011480403127984 */ /* 0x000f680008000a00 */
[----:B------:R-:W-:Y:S04]  /*d3d0*/  LDS.64 R12, [R3+UR4+0x1450] ;  /* 0x00145004030c7984 */ /* 0x000fe80008000a00 */
[----:B------:R-:W5:Y:S04]  /*d3e0*/  LDS.64 R14, [R3+UR4+0x1458] ;  /* 0x00145804030e7984 */ /* 0x000f680008000a00 */
[----:B------:R-:W-:Y:S04]  /*d3f0*/  LDS.64 R8, [R3+UR4+0x1550] ;  /* 0x0015500403087984 */ /* 0x000fe80008000a00 */
[----:B------:R-:W5:Y:S04]  /*d400*/  LDS.64 R10, [R3+UR4+0x1558] ;  /* 0x00155804030a7984 */ /* 0x000f680008000a00 */
[----:B0-----:R0:W-:Y:S01]  /*d410*/  @P5 STG.E.128 desc[UR10][R28.64], R4 ;  /* 0x000000041c005986 */ /* 0x0011e2000c101d0a */
[----:B------:R-:W-:-:S02]  /*d420*/  ISETP.LT.AND P5, PT, R44, UR7, P1 ;  /* 0x000000072c007c0c */ /* 0x000fc40008fa1270 */
[----:B0-----:R-:W-:Y:S01]  /*d430*/  @P4 MOV R4, R28 ;  /* 0x0000001c00044202 */ /* 0x001fe20000000f00 */
[----:B------:R-:W-:Y:S01]  /*d440*/  @P4 IMAD.MOV.U32 R5, RZ, RZ, R29 ;  /* 0x000000ffff054224 */ /* 0x000fe200078e001d */
[----:B------:R-:W-:Y:S01]  /*d450*/  @P2 MOV R7, R39 ;  /* 0x0000002700072202 */ /* 0x000fe20000000f00 */
[----:B------:R-:W-:-:S03]  /*d460*/  @P2 IMAD.MOV.U32 R6, RZ, RZ, R38 ;  /* 0x000000ffff062224 */ /* 0x000fc600078e0026 */
[----:B-1----:R0:W-:Y:S01]  /*d470*/  @P4 STG.E.128 desc[UR10][R4.64+0x100], R64 ;  /* 0x0001004004004986 */ /* 0x0021e2000c101d0a */
[----:B------:R-:W-:-:S03]  /*d480*/  ISETP.LT.AND P4, PT, R44, UR7, P0 ;  /* 0x000000072c007c0c */ /* 0x000fc60008781270 */
[----:B--2---:R-:W-:Y:S01]  /*d490*/  @P3 STG.E.128 desc[UR10][R38.64], R40 ;  /* 0x0000002826003986 */ /* 0x004fe2000c101d0a */
[----:B------:R-:W-:-:S03]  /*d4a0*/  IADD3 R44, P3, R38, UR14, RZ ;  /* 0x0000000e262c7c10 */ /* 0x000fc6000ff7e0ff */
[----:B---3--:R1:W-:Y:S01]  /*d4b0*/  @P2 STG.E.128 desc[UR10][R6.64+0x100], R24 ;  /* 0x0001001806002986 */ /* 0x0083e2000c101d0a */
[----:B------:R-:W-:Y:S02]  /*d4c0*/  ISETP.LT.AND P2, PT, R45, UR7, P0 ;  /* 0x000000072d007c0c */ /* 0x000fe40008741270 */
[----:B------:R-:W-:-:S05]  /*d4d0*/  IADD3.X R45, R39, UR15, RZ, P3, !PT ;  /* 0x0000000f272d7c10 */ /* 0x000fca0009ffe4ff */
[----:B----4-:R-:W-:Y:S01]  /*d4e0*/  @P5 STG.E.128 desc[UR10][R44.64], R20 ;  /* 0x000000142c005986 */ /* 0x010fe2000c101d0a */
[----:B0-----:R-:W-:-:S03]  /*d4f0*/  IADD3 R4, P3, R44, UR12, RZ ;  /* 0x0000000c2c047c10 */ /* 0x001fc6000ff7e0ff */
[----:B-----5:R-:W-:Y:S01]  /*d500*/  @P4 STG.E.128 desc[UR10][R44.64+0x100], R16 ;  /* 0x000100102c004986 */ /* 0x020fe2000c101d0a */
[----:B------:R-:W-:-:S05]  /*d510*/  IADD3.X R5, R45, UR13, RZ, P3, !PT ;  /* 0x0000000d2d057c10 */ /* 0x000fca0009ffe4ff */
[----:B------:R-:W-:Y:S04]  /*d520*/  @P6 STG.E.128 desc[UR10][R4.64], R12 ;  /* 0x0000000c04006986 */ /* 0x000fe8000c101d0a */
[----:B------:R0:W-:Y:S01]  /*d530*/  @P2 STG.E.128 desc[UR10][R4.64+0x100], R8 ;  /* 0x0001000804002986 */ /* 0x0001e2000c101d0a */
[----:B------:R-:W-:Y:S01]  /*d540*/  BAR.SYNC.DEFER_BLOCKING 0x0 ;  /* 0x0000000000007b1d */ /* 0x000fe20000010000 */
[----:B-1----:R-:W-:-:S04]  /*d550*/  IADD3 R6, P2, R28, UR16, RZ ;  /* 0x000000101c067c10 */ /* 0x002fc8000ff5e0ff */
[----:B------:R-:W-:Y:S01]  /*d560*/  IADD3.X R7, R29, UR17, RZ, P2, !PT ;  /* 0x000000111d077c10 */ /* 0x000fe200097fe4ff */
[----:B0-----:R-:W-:Y:S01]  /*d570*/  VIADD R4, R0, 0x4 ;  /* 0x0000000400047836 */ /* 0x001fe20000000000 */
[----:B------:R-:W-:Y:S01]  /*d580*/  IADD3 R8, P6, R6, UR12, RZ ;  /* 0x0000000c06087c10 */ /* 0x000fe2000ffde0ff */
[C---:B------:R-:W-:Y:S01]  /*d590*/  VIADD R10, R0.reuse, 0x14 ;  /* 0x00000014000a7836 */ /* 0x040fe20000000000 */
[----:B------:R-:W-:Y:S02]  /*d5a0*/  IADD3 R11, R0, 0x16, RZ ;  /* 0x00000016000b7810 */ /* 0x000fe40007ffe0ff */
[C---:B------:R-:W-:Y:S02]  /*d5b0*/  ISETP.LT.AND P4, PT, R4.reuse, UR7, P0 ;  /* 0x0000000704007c0c */ /* 0x040fe40008781270 */
[----:B------:R-:W-:Y:S02]  /*d5c0*/  ISETP.LT.AND P5, PT, R4, UR7, P1 ;  /* 0x0000000704007c0c */ /* 0x000fe40008fa1270 */
[----:B------:R-:W-:Y:S01]  /*d5d0*/  IADD3 R4, R0, 0x6, RZ ;  /* 0x0000000600047810 */ /* 0x000fe20007ffe0ff */
[----:B------:R-:W-:Y:S01]  /*d5e0*/  STS.64 [R2], R36 ;  /* 0x0000002402007388 */ /* 0x000fe20000000a00 */
[----:B------:R-:W-:-:S02]  /*d5f0*/  IADD3.X R9, R7, UR13, RZ, P6, !PT ;  /* 0x0000000d07097c10 */ /* 0x000fc4000b7fe4ff */
[C---:B------:R-:W-:Y:S01]  /*d600*/  ISETP.LT.AND P3, PT, R4.reuse, UR7, P1 ;  /* 0x0000000704007c0c */ /* 0x040fe20008f61270 */
[----:B------:R-:W-:Y:S01]  /*d610*/  STS.64 [R2+0x10], R164 ;  /* 0x000010a402007388 */ /* 0x000fe20000000a00 */
[----:B------:R-:W-:Y:S02]  /*d620*/  ISETP.LT.AND P2, PT, R4, UR7, P0 ;  /* 0x0000000704007c0c */ /* 0x000fe40008741270 */
[----:B------:R-:W-:Y:S01]  /*d630*/  ISETP.LT.AND P6, PT, R11, UR7, P1 ;  /* 0x000000070b007c0c */ /* 0x000fe20008fc1270 */
[----:B------:R-:W-:Y:S01]  /*d640*/  STS.64 [R2+0x40], R32 ;  /* 0x0000402002007388 */ /* 0x000fe20000000a00 */
[----:B------:R-:W-:Y:S01]  /*d650*/  @P4 MOV R4, R6 ;  /* 0x0000000600044202 */ /* 0x000fe20000000f00 */
[----:B------:R-:W-:Y:S02]  /*d660*/  @P4 IMAD.MOV.U32 R5, RZ, RZ, R7 ;  /* 0x000000ffff054224 */ /* 0x000fe400078e0007 */
[----:B------:R-:W-:Y:S04]  /*d670*/  STS.64 [R2+0x50], R160 ;  /* 0x000050a002007388 */ /* 0x000fe80000000a00 */
        /* <DEDUP_REMOVED lines=11> */
[----:B------:R-:W-:Y:S01]  /*d730*/  STS.64 [R2+0x4e0], R206 ;  /* 0x0004e0ce02007388 */ /* 0x000fe20000000a00 */
[----:B------:R-:W-:Y:S06]  /*d740*/  BAR.SYNC.DEFER_BLOCKING 0x0 ;  /* 0x0000000000007b1d */ /* 0x000fec0000010000 */
        /* <DEDUP_REMOVED lines=16> */
[----:B0-----:R-:W-:Y:S01]  /*d850*/  @P5 STG.E.128 desc[UR10][R6.64], R12 ;  /* 0x0000000c06005986 */ /* 0x001fe2000c101d0a */
[----:B------:R-:W-:-:S03]  /*d860*/  ISETP.LT.AND P5, PT, R10, UR7, P1 ;  /* 0x000000070a007c0c */ /* 0x000fc60008fa1270 */
        /* <DEDUP_REMOVED lines=9> */
[----:B-----5:R0:W-:Y:S01]  /*d900*/  @P4 STG.E.128 desc[UR10][R10.64+0x100], R36 ;  /* 0x000100240a004986 */ /* 0x0201e2000c101d0a */
[----:B------:R-:W-:Y:S01]  /*d910*/  IADD3.X R5, R11, UR13, RZ, P3, !PT ;  /* 0x0000000d0b057c10 */ /* 0x000fe20009ffe4ff */
[----:B-1----:R-:W1:Y:S04]  /*d920*/  LDC.64 R8, c[0x0][0x2b8] ;  /* 0x0000ae00ff087b82 */ /* 0x002e680000000a00 */
[----:B------:R-:W-:Y:S04]  /*d930*/  @P6 STG.E.128 desc[UR10][R4.64], R40 ;  /* 0x0000002804006986 */ /* 0x000fe8000c101d0a */
[----:B------:R2:W-:Y:S01]  /*d940*/  @P2 STG.E.128 desc[UR10][R4.64+0x100], R64 ;  /* 0x0001004004002986 */ /* 0x0005e2000c101d0a */
[----:B------:R-:W-:Y:S01]  /*d950*/  BAR.SYNC.DEFER_BLOCKING 0x0 ;  /* 0x0000000000007b1d */ /* 0x000fe20000010000 */
[C---:B0-----:R-:W-:Y:S01]  /*d960*/  VIADD R10, R0.reuse, 0x30 ;  /* 0x00000030000a7836 */ /* 0x041fe20000000000 */
[C---:B------:R-:W-:Y:S01]  /*d970*/  IADD3 R11, R0.reuse, 0x32, RZ ;  /* 0x00000032000b7810 */ /* 0x040fe20007ffe0ff */
[----:B--2---:R-:W-:Y:S01]  /*d980*/  VIADD R4, R0, 0x20 ;  /* 0x0000002000047836 */ /* 0x004fe20000000000 */
[----:B-1----:R-:W-:-:S04]  /*d990*/  IADD3 R6, P2, P3, R6, UR16, R8 ;  /* 0x0000001006067c10 */ /* 0x002fc8000fb5e008 */
[C---:B------:R-:W-:Y:S02]  /*d9a0*/  ISETP.LT.AND P5, PT, R4.reuse, UR7, P0 ;  /* 0x0000000704007c0c */ /* 0x040fe400087a1270 */
[----:B------:R-:W-:Y:S02]  /*d9b0*/  ISETP.LT.AND P4, PT, R4, UR7, P1 ;  /* 0x0000000704007c0c */ /* 0x000fe40008f81270 */
[----:B------:R-:W-:Y:S01]  /*d9c0*/  IADD3 R4, R0, 0x22, RZ ;  /* 0x0000002200047810 */ /* 0x000fe20007ffe0ff */
[----:B------:R-:W-:Y:S01]  /*d9d0*/  STS.64 [R2], R140 ;  /* 0x0000008c02007388 */ /* 0x000fe20000000a00 */
[----:B------:R-:W-:Y:S02]  /*d9e0*/  IADD3.X R7, R7, UR17, R9, P2, P3 ;  /* 0x0000001107077c10 */ /* 0x000fe400097e6409 */
[C---:B------:R-:W-:Y:S01]  /*d9f0*/  ISETP.LT.AND P3, PT, R4.reuse, UR7, P1 ;  /* 0x0000000704007c0c */ /* 0x040fe20008f61270 */
[----:B------:R-:W-:Y:S01]  /*da00*/  STS.64 [R2+0x10], R60 ;  /* 0x0000103c02007388 */ /* 0x000fe20000000a00 */
[----:B------:R-:W-:-:S02]  /*da10*/  ISETP.LT.AND P2, PT, R4, UR7, P0 ;  /* 0x0000000704007c0c */ /* 0x000fc40008741270 */
[----:B------:R-:W-:Y:S01]  /*da20*/  IADD3 R8, P6, R6, UR12, RZ ;  /* 0x0000000c06087c10 */ /* 0x000fe2000ffde0ff */
[----:B------:R-:W-:Y:S01]  /*da30*/  STS.64 [R2+0x40], R136 ;  /* 0x0000408802007388 */ /* 0x000fe20000000a00 */
[----:B------:R-:W-:Y:S01]  /*da40*/  @P5 MOV R4, R6 ;  /* 0x0000000600045202 */ /* 0x000fe20000000f00 */
[----:B------:R-:W-:Y:S01]  /*da50*/  @P5 IMAD.MOV.U32 R5, RZ, RZ, R7 ;  /* 0x000000ffff055224 */ /* 0x000fe200078e0007 */
[----:B------:R-:W-:Y:S01]  /*da60*/  IADD3.X R9, R7, UR13, RZ, P6, !PT ;  /* 0x0000000d07097c10 */ /* 0x000fe2000b7fe4ff */
[----:B------:R-:W-:Y:S01]  /*da70*/  STS.64 [R2+0x50], R56 ;  /* 0x0000503802007388 */ /* 0x000fe20000000a00 */
[----:B------:R-:W-:-:S03]  /*da80*/  ISETP.LT.AND P6, PT, R11, UR7, P1 ;  /* 0x000000070b007c0c */ /* 0x000fc60008fc1270 */
        /* <DEDUP_REMOVED lines=35> */
[----:B---3--:R-:W-:Y:S01]  /*dcc0*/  @P2 STG.E.128 desc[UR10][R8.64+0x100], R24 ;  /* 0x0001001808002986 */ /* 0x008fe2000c101d0a */
        /* <DEDUP_REMOVED lines=9> */
[----:B0-----:R-:W-:Y:S01]  /*dd60*/  VIADD R5, R0, 0x24 ;  /* 0x0000002400057836 */ /* 0x001fe20000000000 */
[----:B------:R-:W-:-:S04]  /*dd70*/  IADD3 R4, P2, R6, UR16, RZ ;  /* 0x0000001006047c10 */ /* 0x000fc8000ff5e0ff */
[C---:B------:R-:W-:Y:S02]  /*dd80*/  ISETP.LT.AND P3, PT, R5.reuse, UR7, P0 ;  /* 0x0000000705007c0c */ /* 0x040fe40008761270 */
[----:B------:R-:W-:Y:S02]  /*dd90*/  ISETP.LT.AND P4, PT, R5, UR7, P1 ;  /* 0x0000000705007c0c */ /* 0x000fe40008f81270 */
[----:B------:R-:W-:Y:S01]  /*dda0*/  IADD3.X R5, R7, UR17, RZ, P2, !PT ;  /* 0x0000001107057c10 */ /* 0x000fe200097fe4ff */
[----:B------:R-:W-:Y:S01]  /*ddb0*/  STS.64 [R2], R132 ;  /* 0x0000008402007388 */ /* 0x000fe20000000a00 */
[----:B------:R-:W-:-:S03]  /*ddc0*/  IADD3 R6, P5, R4, UR12, RZ ;  /* 0x0000000c04067c10 */ /* 0x000fc6000ffbe0ff */
[----:B------:R-:W-:Y:S01]  /*ddd0*/  STS.64 [R2+0x10], R52 ;  /* 0x0000103402007388 */ /* 0x000fe20000000a00 */
[----:B------:R-:W-:Y:S02]  /*dde0*/  IADD3.X R7, R5, UR13, RZ, P5, !PT ;  /* 0x0000000d05077c10 */ /* 0x000fe4000affe4ff */
[----:B------:R-:W-:Y:S01]  /*ddf0*/  IADD3 R8, P5, R6, UR14, RZ ;  /* 0x0000000e06087c10 */ /* 0x000fe2000ffbe0ff */
[----:B------:R-:W-:Y:S01]  /*de00*/  STS.64 [R2+0x40], R128 ;  /* 0x0000408002007388 */ /* 0x000fe20000000a00 */
[----:B------:R-:W-:Y:S01]  /*de10*/  @P3 IMAD.MOV.U32 R10, RZ, RZ, R4 ;  /* 0x000000ffff0a3224 */ /* 0x000fe200078e0004 */
[----:B------:R-:W-:Y:S02]  /*de20*/  @P3 MOV R11, R5 ;  /* 0x00000005000b3202 */ /* 0x000fe40000000f00 */
[----:B------:R-:W-:Y:S01]  /*de30*/  STS.64 [R2+0x50], R48 ;  /* 0x0000503002007388 */ /* 0x000fe20000000a00 */
[----:B------:R-:W-:-:S03]  /*de40*/  IADD3.X R9, R7, UR15, RZ, P5, !PT ;  /* 0x0000000f07097c10 */ /* 0x000fc6000affe4ff */
        /* <DEDUP_REMOVED lines=11> */
[----:B------:R0:W-:Y:S01]  /*df00*/  STS.64 [R2+0x4e0], R196 ;  /* 0x0004e0c402007388 */ /* 0x0001e20000000a00 */
[----:B------:R-:W-:Y:S01]  /*df10*/  BAR.SYNC.DEFER_BLOCKING 0x0 ;  /* 0x0000000000007b1d */ /* 0x000fe20000010000 */
[----:B0-----:R-:W-:-:S04]  /*df20*/  IADD3 R2, R0, 0x26, RZ ;  /* 0x0000002600027810 */ /* 0x001fc80007ffe0ff */
[C---:B------:R-:W-:Y:S02]  /*df30*/  ISETP.LT.AND P6, PT, R2.reuse, UR7, P1 ;  /* 0x0000000702007c0c */ /* 0x040fe40008fc1270 */
[----:B------:R-:W-:Y:S01]  /*df40*/  ISETP.LT.AND P2, PT, R2, UR7, P0 ;  /* 0x0000000702007c0c */ /* 0x000fe20008741270 */
[C---:B------:R-:W-:Y:S01]  /*df50*/  VIADD R2, R0.reuse, 0x34 ;  /* 0x0000003400027836 */ /* 0x040fe20000000000 */
[----:B------:R-:W-:Y:S01]  /*df60*/  IADD3 R0, R0, 0x36, RZ ;  /* 0x0000003600007810 */ /* 0x000fe20007ffe0ff */
        /* <DEDUP_REMOVED lines=14> */
[----:B0-----:R0:W-:Y:S01]  /*e050*/  @P4 STG.E.128 desc[UR10][R4.64], R12 ;  /* 0x0000000c04004986 */ /* 0x0011e2000c101d0a */
[----:B------:R-:W-:-:S02]  /*e060*/  ISETP.LT.AND P4, PT, R2, UR7, P1 ;  /* 0x0000000702007c0c */ /* 0x000fc40008f81270 */
[----:B------:R-:W-:Y:S01]  /*e070*/  ISETP.LT.AND P1, PT, R0, UR7, P1 ;  /* 0x0000000700007c0c */ /* 0x000fe20008f21270 */
[----:B-1----:R1:W-:Y:S01]  /*e080*/  @P3 STG.E.128 desc[UR10][R10.64+0x100], R16 ;  /* 0x000100100a003986 */ /* 0x0023e2000c101d0a */
[----:B------:R-:W-:Y:S02]  /*e090*/  ISETP.LT.AND P3, PT, R2, UR7, P0 ;  /* 0x0000000702007c0c */ /* 0x000fe40008761270 */
[----:B------:R-:W-:Y:S01]  /*e0a0*/  ISETP.LT.AND P0, PT, R0, UR7, P0 ;  /* 0x0000000700007c0c */ /* 0x000fe20008701270 */
[----:B--2---:R1:W-:Y:S04]  /*e0b0*/  @P6 STG.E.128 desc[UR10][R6.64], R20 ;  /* 0x0000001406006986 */ /* 0x0043e8000c101d0a */
[----:B---3--:R1:W-:Y:S01]  /*e0c0*/  @P2 STG.E.128 desc[UR10][R6.64+0x100], R24 ;  /* 0x0001001806002986 */ /* 0x0083e2000c101d0a */
[----:B0-----:R-:W-:-:S03]  /*e0d0*/  IADD3 R4, P5, R8, UR12, RZ ;  /* 0x0000000c08047c10 */ /* 0x001fc6000ffbe0ff */
[----:B----4-:R1:W-:Y:S01]  /*e0e0*/  @P4 STG.E.128 desc[UR10][R8.64], R28 ;  /* 0x0000001c08004986 */ /* 0x0103e2000c101d0a */
[----:B------:R-:W-:-:S03]  /*e0f0*/  IADD3.X R5, R9, UR13, RZ, P5, !PT ;  /* 0x0000000d09057c10 */ /* 0x000fc6000affe4ff */
[----:B-----5:R1:W-:Y:S04]  /*e100*/  @P3 STG.E.128 desc[UR10][R8.64+0x100], R32 ;  /* 0x0001002008003986 */ /* 0x0203e8000c101d0a */
[----:B------:R1:W-:Y:S01]  /*e110*/  @P1 STG.E.128 desc[UR10][R4.64], R36 ;  /* 0x0000002404001986 */ /* 0x0003e2000c101d0a */
[----:B------:R-:W-:Y:S05]  /*e120*/  @!P0 EXIT ;  /* 0x000000000000894d */ /* 0x000fea0003800000 */
[----:B-1----:R-:W-:Y:S04]  /*e130*/  LDS.64 R8, [R3+UR4+0x1550] ;  /* 0x0015500403087984 */ /* 0x002fe80008000a00 */
[----:B------:R-:W0:Y:S04]  /*e140*/  LDS.64 R10, [R3+UR4+0x1558] ;  /* 0x00155804030a7984 */ /* 0x000e280008000a00 */
[----:B0-----:R-:W-:Y:S01]  /*e150*/  STG.E.128 desc[UR10][R4.64+0x100], R8 ;  /* 0x0001000804007986 */ /* 0x001fe2000c101d0a */
[----:B------:R-:W-:Y:S05]  /*e160*/  EXIT ;  /* 0x000000000000794d */ /* 0x000fea0003800000 */
        .weak           $__internal_0_$__cuda_sm_8x_mma_col_row_f32_f16_f16_f32
        .type           $__internal_0_$__cuda_sm_8x_mma_col_row_f32_f16_f16_f32,@function
        .size           $__internal_0_$__cuda_sm_8x_mma_col_row_f32_f16_f16_f32,($__internal_1_$__cuda_sm_8x_mma_row_col_f32_f16_f16_f32 - $__internal_0_$__cuda_sm_8x_mma_col_row_f32_f16_f16_f32)
$__internal_0_$__cuda_sm_8x_mma_col_row_f32_f16_f16_f32:
[----:B------:R-:W-:Y:S01]  /*e170*/  IMAD.MOV.U32 R28, RZ, RZ, R224 ;  /* 0x000000ffff1c7224 */ /* 0x000fe200078e00e0 */
[----:B------:R-:W-:Y:S02]  /*e180*/  MOV R3, R223 ;  /* 0x000000df00037202 */ /* 0x000fe40000000f00 */
[----:B------:R-:W-:-:S07]  /*e190*/  MOV R4, 0xe1b0 ;  /* 0x0000e1b000047802 */ /* 0x000fce0000000f00 */
[----:B------:R-:W-:Y:S05]  /*e1a0*/  CALL.REL.NOINC `($__internal_2_$__cuda_sm_8x_mma_shfl_f16) ;  /* 0x0000000400a07944 */ /* 0x000fea0003c00000 */
[----:B------:R-:W-:Y:S01]  /*e1b0*/  IMAD.MOV.U32 R26, RZ, RZ, R3 ;  /* 0x000000ffff1a7224 */ /* 0x000fe200078e0003 */
[----:B------:R-:W-:Y:S01]  /*e1c0*/  MOV R0, R2 ;  /* 0x0000000200007202 */ /* 0x000fe20000000f00 */
[----:B------:R-:W-:Y:S01]  /*e1d0*/  IMAD.MOV.U32 R28, RZ, RZ, R27 ;  /* 0x000000ffff1c7224 */ /* 0x000fe200078e001b */
[----:B------:R-:W-:Y:S02]  /*e1e0*/  MOV R3, R16 ;  /* 0x0000001000037202 */ /* 0x000fe40000000f00 */
[----:B------:R-:W-:-:S07]  /*e1f0*/  MOV R4, 0xe210 ;  /* 0x0000e21000047802 */ /* 0x000fce0000000f00 */
[----:B------:R-:W-:Y:S05]  /*e200*/  CALL.REL.NOINC `($__internal_2_$__cuda_sm_8x_mma_shfl_f16) ;  /* 0x0000000400887944 */ /* 0x000fea0003c00000 */
[----:B------:R-:W-:-:S07]  /*e210*/  MOV R16, 0xe230 ;  /* 0x0000e23000107802 */ /* 0x000fce0000000f00 */
[----:B------:R-:W-:Y:S05]  /*e220*/  CALL.REL.NOINC `($__internal_1_$__cuda_sm_8x_mma_row_col_f32_f16_f16_f32) ;  /* 0x0000000000207944 */ /* 0x000fea0003c00000 */
[----:B------:R-:W-:Y:S01]  /*e230*/  MOV R16, R17 ;  /* 0x0000001100107202 */ /* 0x000fe20000000f00 */
[----:B------:R-:W-:Y:S01]  /*e240*/  IMAD.MOV.U32 R17, RZ, RZ, 0x0 ;  /* 0x00000000ff117424 */ /* 0x000fe200078e00ff */
[----:B------:R-:W-:Y:S01]  /*e250*/  MOV R29, R19 ;  /* 0x00000013001d7202 */ /* 0x000fe20000000f00 */
[----:B------:R-:W-:Y:S01]  /*e260*/  IMAD.MOV.U32 R222, RZ, RZ, R18 ;  /* 0x000000ffffde7224 */ /* 0x000fe200078e0012 */
[----:B------:R-:W-:Y:S01]  /*e270*/  MOV R26, R21 ;  /* 0x00000015001a7202 */ /* 0x000fe20000000f00 */
[----:B------:R-:W-:Y:S02]  /*e280*/  IMAD.MOV.U32 R28, RZ, RZ, R20 ;  /* 0x000000ffff1c7224 */ /* 0x000fe400078e0014 */
[----:B------:R-:W-:Y:S01]  /*e290*/  IMAD.MOV.U32 R3, RZ, RZ, R23 ;  /* 0x000000ffff037224 */ /* 0x000fe200078e0017 */
[----:B------:R-:W-:Y:S06]  /*e2a0*/  RET.REL.NODEC R16 `(_ZN7cutlass6KernelINS_4gemm6kernel18GemmSplitKParallelINS1_11threadblock12MmaPipelinedINS1_9GemmShapeILi128ELi128ELi32EEENS_9transform11threadblock22PredicatedTileIteratorINS_11MatrixShapeILi128ELi32EEENS_6half_tENS_6layout11ColumnMajorELi1ENS8_29PitchLinearWarpRakedThreadMapINS_16PitchLinearShapeILi128ELi32EEELi128ENSH_ILi8ELi4EEELi8EEELi8ELb0ENSE_9NoPermuteEEENS9_19RegularTileIteratorISC_SD_NSE_45ColumnMajorVoltaTensorOpMultiplicandCongruousILi16EEELi1ESK_Li16EEENSA_INSB_ILi32ELi128EEESD_NSE_8RowMajorELi0ESK_Li8ELb0ESL_EENSN_ISR_SD_NSE_43RowMajorVoltaTensorOpMultiplicandBCongruousILi16EEELi0ESK_Li16EEEfSS_NS4_9MmaPolicyINS1_4warp16MmaVoltaTensorOpINS6_ILi64ELi64ELi32EEESD_SP_SD_SV_fSS_NSY_17MmaTensorOpPolicyINS_4arch3MmaINS6_ILi16ELi16ELi4EEELi32ESD_SF_SD_SS_fSS_NS12_13OpMultiplyAddEEENSB_ILi1ELi1EEEEEbEENSB_ILi0ELi0EEES1A_Li1EEENS_21NumericArrayConverterISD_SD_Li32ELNS_15FloatRoundStyleE2ENS8_6thread14UnaryTransform8IdentityEEES1H_bEENS_8epilogue11threadblock8EpilogueIS7_S19_Li1ENS1K_22PredicatedTileIteratorINS1K_26OutputTileOptimalThreadMapINS1K_15OutputTileShapeILi128ELi4ELi4ELi2ELi1EEENS1O_ILi1ELi2ELi2ELi1ELi4EEELi128ELi4ELi32EEEfLb0ESL_Lb0EEENS1J_4warp29FragmentIteratorVoltaTensorOpIS10_NS6_ILi32ELi32ELi4EEEfSS_EENS1T_25TileIteratorVoltaTensorOpIS10_S1V_fSS_EENS1K_18SharedLoadIteratorINS1R_18CompactedThreadMapEfLi8EEENS1J_6thread7ConvertIfLi4EfLS1D_2EEENSB_ILi0ELi2EEELi1ELi1EEENS4_38GemmSplitKHorizontalThreadblockSwizzleEEEEEvNT_6ParamsE) ;  /* 0xffffff1c10547950 */ /* 0x000fec0003c3ffff */
        .weak           $__internal_1_$__cuda_sm_8x_mma_row_col_f32_f16_f16_f32
        .type           $__internal_1_$__cuda_sm_8x_mma_row_col_f32_f16_f16_f32,@function
        .size           $__internal_1_$__cuda_sm_8x_mma_row_col_f32_f16_f16_f32,($__internal_2_$__cuda_sm_8x_mma_shfl_f16 - $__internal_1_$__cuda_sm_8x_mma_row_col_f32_f16_f16_f32)
$__internal_1_$__cuda_sm_8x_mma_row_col_f32_f16_f16_f32:
[----:B------:R-:W0:Y:S02]  /*e2b0*/  S2R R27, SR_LANEID ;  /* 0x00000000001b7919 */ /* 0x000e240000000000 */
[C---:B0-----:R-:W-:Y:S02]  /*e2c0*/  LOP3.LUT R4, R27.reuse, 0xfffffffc, RZ, 0xc0, !PT ;  /* 0xfffffffc1b047812 */ /* 0x041fe400078ec0ff */
[C---:B------:R-:W-:Y:S02]  /*e2d0*/  LOP3.LUT R223, R27.reuse, 0x1, RZ, 0xc0, !PT ;  /* 0x000000011bdf7812 */ /* 0x040fe400078ec0ff */
[----:B------:R-:W-:Y:S02]  /*e2e0*/  LOP3.LUT R27, R27, 0xe, RZ, 0xc0, !PT ;  /* 0x0000000e1b1b7812 */ /* 0x000fe400078ec0ff */
[----:B------:R-:W-:Y:S02]  /*e2f0*/  IADD3 R223, R4, R223, RZ ;  /* 0x000000df04df7210 */ /* 0x000fe40007ffe0ff */
[C---:B------:R-:W-:Y:S01]  /*e300*/  IADD3 R29, R27.reuse, 0x10, RZ ;  /* 0x000000101b1d7810 */ /* 0x040fe20007ffe0ff */
[----:B------:R-:W-:Y:S01]  /*e310*/  VIADD R28, R27, 0x1 ;  /* 0x000000011b1c7836 */ /* 0x000fe20000000000 */
[----:B------:R-:W-:Y:S01]  /*e320*/  IADD3 R224, R223, 0x2, RZ ;  /* 0x00000002dfe07810 */ /* 0x000fe20007ffe0ff */
[----:B------:R-:W-:Y:S01]  /*e330*/  VIADD R222, R27, 0x11 ;  /* 0x000000111bde7836 */ /* 0x000fe20000000000 */
[----:B------:R-:W0:Y:S04]  /*e340*/  SHFL.IDX PT, R226, R3, R27, 0x1f ;  /* 0x00001f1b03e27589 */ /* 0x000e2800000e0000 */
[----:B------:R-:W1:Y:S04]  /*e350*/  SHFL.IDX PT, R227, R26, R223, 0x1f ;  /* 0x00001fdf1ae37589 */ /* 0x000e6800000e0000 */
[----:B------:R-:W-:Y:S04]  /*e360*/  SHFL.IDX PT, R228, R3, R28, 0x1f ;  /* 0x00001f1c03e47589 */ /* 0x000fe800000e0000 */
[----:B------:R-:W2:Y:S04]  /*e370*/  SHFL.IDX PT, R26, R26, R224, 0x1f ;  /* 0x00001fe01a1a7589 */ /* 0x000ea800000e0000 */
[----:B------:R-:W-:Y:S04]  /*e380*/  SHFL.IDX PT, R229, R3, R29, 0x1f ;  /* 0x00001f1d03e57589 */ /* 0x000fe800000e0000 */
[----:B------:R-:W3:Y:S04]  /*e390*/  SHFL.IDX PT, R230, R3, R222, 0x1f ;  /* 0x00001fde03e67589 */ /* 0x000ee800000e0000 */
[----:B------:R-:W4:Y:S01]  /*e3a0*/  SHFL.IDX PT, R28, R2, R28, 0x1f ;  /* 0x00001f1c021c7589 */ /* 0x000f2200000e0000 */
[----:B0-----:R-:W-:-:S02]  /*e3b0*/  HADD2.F32 R225, -RZ, R226.H0_H0 ;  /* 0x200000e2ffe17230 */ /* 0x001fc40000004100 */
[----:B------:R-:W-:Y:S01]  /*e3c0*/  HADD2.F32 R226, -RZ, R226.H1_H1 ;  /* 0x300000e2ffe27230 */ /* 0x000fe20000004100 */
[----:B------:R-:W0:Y:S01]  /*e3d0*/  SHFL.IDX PT, R224, R0, R224, 0x1f ;  /* 0x00001fe000e07589 */ /* 0x000e2200000e0000 */
[--C-:B-1----:R-:W-:Y:S02]  /*e3e0*/  HADD2.F32 R231, -RZ, R227.reuse.H0_H0 ;  /* 0x200000e3ffe77230 */ /* 0x102fe40000004100 */
[----:B------:R-:W-:Y:S01]  /*e3f0*/  HADD2.F32 R227, -RZ, R227.H1_H1 ;  /* 0x300000e3ffe37230 */ /* 0x000fe20000004100 */
[----:B------:R-:W1:Y:S02]  /*e400*/  SHFL.IDX PT, R222, R2, R222, 0x1f ;  /* 0x00001fde02de7589 */ /* 0x000e6400000e0000 */
[----:B------:R-:W-:Y:S02]  /*e410*/  FFMA R232, R231, R225, RZ ;  /* 0x000000e1e7e87223 */ /* 0x000fe400000000ff */
[----:B------:R-:W5:Y:S01]  /*e420*/  SHFL.IDX PT, R29, R2, R29, 0x1f ;  /* 0x00001f1d021d7589 */ /* 0x000f6200000e0000 */
[----:B--2---:R-:W-:-:S02]  /*e430*/  HADD2.F32 R4, -RZ, R26.H0_H0 ;  /* 0x2000001aff047230 */ /* 0x004fc40000004100 */
[----:B------:R-:W-:Y:S01]  /*e440*/  FFMA R232, R227, R226, R232 ;  /* 0x000000e2e3e87223 */ /* 0x000fe200000000e8 */
[----:B------:R-:W-:Y:S01]  /*e450*/  HADD2.F32 R26, -RZ, R26.H1_H1 ;  /* 0x3000001aff1a7230 */ /* 0x000fe20000004100 */
[----:B------:R2:W5:Y:S01]  /*e460*/  SHFL.IDX PT, R27, R2, R27, 0x1f ;  /* 0x00001f1b021b7589 */ /* 0x00056200000e0000 */
[----:B------:R-:W-:-:S03]  /*e470*/  FFMA R225, R4, R225, RZ ;  /* 0x000000e104e17223 */ /* 0x000fc600000000ff */
[----:B------:R0:W5:Y:S01]  /*e480*/  SHFL.IDX PT, R223, R0, R223, 0x1f ;  /* 0x00001fdf00df7589 */ /* 0x00016200000e0000 */
[--C-:B---3--:R-:W-:Y:S02]  /*e490*/  HADD2.F32 R3, -RZ, R230.reuse.H0_H0 ;  /* 0x200000e6ff037230 */ /* 0x108fe40000004100 */
[----:B------:R-:W-:Y:S01]  /*e4a0*/  FFMA R225, R26, R226, R225 ;  /* 0x000000e21ae17223 */ /* 0x000fe200000000e1 */
[----:B------:R-:W-:Y:S02]  /*e4b0*/  HADD2.F32 R230, -RZ, R230.H1_H1 ;  /* 0x300000e6ffe67230 */ /* 0x000fe40000004100 */
[----:B----4-:R-:W-:Y:S02]  /*e4c0*/  HADD2.F32 R226, -RZ, R28.H0_H0 ;  /* 0x2000001cffe27230 */ /* 0x010fe40000004100 */
[--C-:B--2---:R-:W-:Y:S02]  /*e4d0*/  HADD2.F32 R2, -RZ, R229.reuse.H0_H0 ;  /* 0x200000e5ff027230 */ /* 0x104fe40000004100 */
[----:B------:R-:W-:-:S02]  /*e4e0*/  HADD2.F32 R229, -RZ, R229.H1_H1 ;  /* 0x300000e5ffe57230 */ /* 0x000fc40000004100 */
[--C-:B0-----:R-:W-:Y:S02]  /*e4f0*/  HADD2.F32 R0, -RZ, R228.reuse.H0_H0 ;  /* 0x200000e4ff007230 */ /* 0x101fe40000004100 */
[CC--:B------:R-:W-:Y:S01]  /*e500*/  FFMA R234, R231.reuse, R2.reuse, RZ ;  /* 0x00000002e7ea7223 */ /* 0x0c0fe200000000ff */
[----:B------:R-:W-:Y:S02]  /*e510*/  HADD2.F32 R228, -RZ, R228.H1_H1 ;  /* 0x300000e4ffe47230 */ /* 0x000fe40000004100 */
[C---:B------:R-:W-:Y:S01]  /*e520*/  FFMA R2, R4.reuse, R2, RZ ;  /* 0x0000000204027223 */ /* 0x040fe200000000ff */
[----:B------:R-:W-:Y:S02]  /*e530*/  HADD2.F32 R28, -RZ, R28.H1_H1 ;  /* 0x3000001cff1c7230 */ /* 0x000fe40000004100 */
[CC--:B------:R-:W-:Y:S01]  /*e540*/  FFMA R233, R231.reuse, R0.reuse, RZ ;  /* 0x00000000e7e97223 */ /* 0x0c0fe200000000ff */
[C---:B------:R-:W-:Y:S01]  /*e550*/  FFMA R0, R4.reuse, R0, RZ ;  /* 0x0000000004007223 */ /* 0x040fe200000000ff */
[-C--:B------:R-:W-:Y:S01]  /*e560*/  FFMA R231, R231, R3.reuse, RZ ;  /* 0x00000003e7e77223 */ /* 0x080fe200000000ff */
[----:B------:R-:W-:Y:S01]  /*e570*/  FFMA R3, R4, R3, RZ ;  /* 0x0000000304037223 */ /* 0x000fe200000000ff */
[-C--:B------:R-:W-:Y:S01]  /*e580*/  FFMA R233, R227, R228.reuse, R233 ;  /* 0x000000e4e3e97223 */ /* 0x080fe200000000e9 */
[----:B------:R-:W-:Y:S01]  /*e590*/  FFMA R0, R26, R228, R0 ;  /* 0x000000e41a007223 */ /* 0x000fe20000000000 */
[----:B------:R-:W-:-:S02]  /*e5a0*/  HADD2.F32 R228, -RZ, R224.H0_H0 ;  /* 0x200000e0ffe47230 */ /* 0x000fc40000004100 */
[C---:B------:R-:W-:Y:S01]  /*e5b0*/  FFMA R2, R26.reuse, R229, R2 ;  /* 0x000000e51a027223 */ /* 0x040fe20000000002 */
[----:B-1----:R-:W-:Y:S02]  /*e5c0*/  HADD2.F32 R4, -RZ, R222.H0_H0 ;  /* 0x200000deff047230 */ /* 0x002fe40000004100 */
[----:B------:R-:W-:Y:S01]  /*e5d0*/  FFMA R3, R26, R230, R3 ;  /* 0x000000e61a037223 */ /* 0x000fe20000000003 */
[----:B-----5:R-:W-:Y:S02]  /*e5e0*/  HADD2.F32 R26, -RZ, R29.H0_H0 ;  /* 0x2000001dff1a7230 */ /* 0x020fe40000004100 */
[C---:B------:R-:W-:Y:S01]  /*e5f0*/  FFMA R0, R228.reuse, R226, R0 ;  /* 0x000000e2e4007223 */ /* 0x040fe20000000000 */
[----:B------:R-:W-:Y:S02]  /*e600*/  HADD2.F32 R224, -RZ, R224.H1_H1 ;  /* 0x300000e0ffe07230 */ /* 0x000fe40000004100 */
[----:B------:R-:W-:Y:S01]  /*e610*/  FFMA R3, R228, R4, R3 ;  /* 0x00000004e4037223 */ /* 0x000fe20000000003 */
[----:B------:R-:W-:-:S02]  /*e620*/  HADD2.F32 R222, -RZ, R222.H1_H1 ;  /* 0x300000deffde7230 */ /* 0x000fc40000004100 */
[----:B------:R-:W-:Y:S01]  /*e630*/  FFMA R2, R228, R26, R2 ;  /* 0x0000001ae4027223 */ /* 0x000fe20000000002 */
[----:B------:R-:W-:Y:S02]  /*e640*/  HADD2.F32 R29, -RZ, R29.H1_H1 ;  /* 0x3000001dff1d7230 */ /* 0x000fe40000004100 */
[C---:B------:R-:W-:Y:S01]  /*e650*/  FFMA R234, R227.reuse, R229, R234 ;  /* 0x000000e5e3ea7223 */ /* 0x040fe200000000ea */
[----:B------:R-:W-:Y:S01]  /*e660*/  FFMA R231, R227, R230, R231 ;  /* 0x000000e6e3e77223 */ /* 0x000fe200000000e7 */
[C---:B------:R-:W-:Y:S01]  /*e670*/  FFMA R0, R224.reuse, R28, R0 ;  /* 0x0000001ce0007223 */ /* 0x040fe20000000000 */
[----:B------:R-:W-:Y:S02]  /*e680*/  HADD2.F32 R227, -RZ, R27.H0_H0 ;  /* 0x2000001bffe37230 */ /* 0x000fe40000004100 */
[C---:B------:R-:W-:Y:S01]  /*e690*/  FFMA R3, R224.reuse, R222, R3 ;  /* 0x000000dee0037223 */ /* 0x040fe20000000003 */
[----:B------:R-:W-:Y:S02]  /*e6a0*/  HADD2.F32 R229, -RZ, R223.H0_H0 ;  /* 0x200000dfffe57230 */ /* 0x000fe40000004100 */
[----:B------:R-:W-:Y:S01]  /*e6b0*/  FFMA R2, R224, R29, R2 ;  /* 0x0000001de0027223 */ /* 0x000fe20000000002 */
[----:B------:R-:W-:Y:S01]  /*e6c0*/  FADD R21, R0, R21 ;  /* 0x0000001500157221 */ /* 0x000fe20000000000 */
[----:B------:R-:W-:-:S02]  /*e6d0*/  HADD2.F32 R27, -RZ, R27.H1_H1 ;  /* 0x3000001bff1b7230 */ /* 0x000fc40000004100 */
[----:B------:R-:W-:Y:S01]  /*e6e0*/  FADD R0, R3, R25 ;  /* 0x0000001903007221 */ /* 0x000fe20000000000 */
[----:B------:R-:W-:Y:S02]  /*e6f0*/  HADD2.F32 R223, -RZ, R223.H1_H1 ;  /* 0x300000dfffdf7230 */ /* 0x000fe40000004100 */
[CC--:B------:R-:W-:Y:S01]  /*e700*/  FFMA R232, R229.reuse, R227.reuse, R232 ;  /* 0x000000e3e5e87223 */ /* 0x0c0fe200000000e8 */
[C---:B------:R-:W-:Y:S01]  /*e710*/  FFMA R233, R229.reuse, R226, R233 ;  /* 0x000000e2e5e97223 */ /* 0x040fe200000000e9 */
[C---:B------:R-:W-:Y:S01]  /*e720*/  FFMA R234, R229.reuse, R26, R234 ;  /* 0x0000001ae5ea7223 */ /* 0x040fe200000000ea */
[----:B------:R-:W-:Y:S01]  /*e730*/  FFMA R231, R229, R4, R231 ;  /* 0x00000004e5e77223 */ /* 0x000fe200000000e7 */
[----:B------:R-:W-:Y:S01]  /*e740*/  FFMA R225, R228, R227, R225 ;  /* 0x000000e3e4e17223 */ /* 0x000fe200000000e1 */
[----:B------:R-:W-:Y:S01]  /*e750*/  HFMA2.MMA R25, -RZ, RZ, 0, 0 ;  /* 0x00000000ff197435 */ /* 0x000fe200000001ff */
[----:B------:R-:W-:Y:S01]  /*e760*/  FADD R2, R2, R24 ;  /* 0x0000001802027221 */ /* 0x000fe20000000000 */
[----:B------:R-:W-:-:S02]  /*e770*/  IMAD.MOV.U32 R24, RZ, RZ, R16 ;  /* 0x000000ffff187224 */ /* 0x000fc400078e0010 */
[C---:B------:R-:W-:Y:S01]  /*e780*/  FFMA R232, R223.reuse, R27, R232 ;  /* 0x0000001bdfe87223 */ /* 0x040fe200000000e8 */
[C---:B------:R-:W-:Y:S01]  /*e790*/  FFMA R233, R223.reuse, R28, R233 ;  /* 0x0000001cdfe97223 */ /* 0x040fe200000000e9 */
[C---:B------:R-:W-:Y:S01]  /*e7a0*/  FFMA R234, R223.reuse, R29, R234 ;  /* 0x0000001ddfea7223 */ /* 0x040fe200000000ea */
[----:B------:R-:W-:Y:S01]  /*e7b0*/  FFMA R231, R223, R222, R231 ;  /* 0x000000dedfe77223 */ /* 0x000fe200000000e7 */
[----:B------:R-:W-:Y:S01]  /*e7c0*/  FFMA R225, R224, R27, R225 ;  /* 0x0000001be0e17223 */ /* 0x000fe200000000e1 */
[----:B------:R-:W-:Y:S01]  /*e7d0*/  FADD R18, R232, R18 ;  /* 0x00000012e8127221 */ /* 0x000fe20000000000 */
[----:B------:R-:W-:Y:S01]  /*e7e0*/  FADD R19, R233, R19 ;  /* 0x00000013e9137221 */ /* 0x000fe20000000000 */
[----:B------:R-:W-:Y:S01]  /*e7f0*/  FADD R4, R234, R22 ;  /* 0x00000016ea047221 */ /* 0x000fe20000000000 */
[----:B------:R-:W-:Y:S01]  /*e800*/  FADD R23, R231, R23 ;  /* 0x00000017e7177221 */ /* 0x000fe20000000000 */
[----:B------:R-:W-:Y:S01]  /*e810*/  FADD R20, R225, R20 ;  /* 0x00000014e1147221 */ /* 0x000fe20000000000 */
[----:B------:R-:W-:Y:S06]  /*e820*/  RET.REL.NODEC R24 `(_ZN7cutlass6KernelINS_4gemm6kernel18GemmSplitKParallelINS1_11threadblock12MmaPipelinedINS1_9GemmShapeILi128ELi128ELi32EEENS_9transform11threadblock22PredicatedTileIteratorINS_11MatrixShapeILi128ELi32EEENS_6half_tENS_6layout11ColumnMajorELi1ENS8_29PitchLinearWarpRakedThreadMapINS_16PitchLinearShapeILi128ELi32EEELi128ENSH_ILi8ELi4EEELi8EEELi8ELb0ENSE_9NoPermuteEEENS9_19RegularTileIteratorISC_SD_NSE_45ColumnMajorVoltaTensorOpMultiplicandCongruousILi16EEELi1ESK_Li16EEENSA_INSB_ILi32ELi128EEESD_NSE_8RowMajorELi0ESK_Li8ELb0ESL_EENSN_ISR_SD_NSE_43RowMajorVoltaTensorOpMultiplicandBCongruousILi16EEELi0ESK_Li16EEEfSS_NS4_9MmaPolicyINS1_4warp16MmaVoltaTensorOpINS6_ILi64ELi64ELi32EEESD_SP_SD_SV_fSS_NSY_17MmaTensorOpPolicyINS_4arch3MmaINS6_ILi16ELi16ELi4EEELi32ESD_SF_SD_SS_fSS_NS12_13OpMultiplyAddEEENSB_ILi1ELi1EEEEEbEENSB_ILi0ELi0EEES1A_Li1EEENS_21NumericArrayConverterISD_SD_Li32ELNS_15FloatRoundStyleE2ENS8_6thread14UnaryTransform8IdentityEEES1H_bEENS_8epilogue11threadblock8EpilogueIS7_S19_Li1ENS1K_22PredicatedTileIteratorINS1K_26OutputTileOptimalThreadMapINS1K_15OutputTileShapeILi128ELi4ELi4ELi2ELi1EEENS1O_ILi1ELi2ELi2ELi1ELi4EEELi128ELi4ELi32EEEfLb0ESL_Lb0EEENS1J_4warp29FragmentIteratorVoltaTensorOpIS10_NS6_ILi32ELi32ELi4EEEfSS_EENS1T_25TileIteratorVoltaTensorOpIS10_S1V_fSS_EENS1K_18SharedLoadIteratorINS1R_18CompactedThreadMapEfLi8EEENS1J_6thread7ConvertIfLi4EfLS1D_2EEENSB_ILi0ELi2EEELi1ELi1EEENS4_38GemmSplitKHorizontalThreadblockSwizzleEEEEEvNT_6ParamsE) ;  /* 0xffffff1418f47950 */ /* 0x000fec0003c3ffff */
        .weak           $__internal_2_$__cuda_sm_8x_mma_shfl_f16
        .type           $__internal_2_$__cuda_sm_8x_mma_shfl_f16,@function
        .size           $__internal_2_$__cuda_sm_8x_mma_shfl_f16,(.L_x_32 - $__internal_2_$__cuda_sm_8x_mma_shfl_f16)
$__internal_2_$__cuda_sm_8x_mma_shfl_f16:
[----:B------:R-:W0:Y:S01]  /*e830*/  S2R R2, SR_LANEID ;  /* 0x0000000000027919 */ /* 0x000e220000000000 */
[C-C-:B------:R-:W-:Y:S02]  /*e840*/  PRMT R226, R28.reuse, 0x7632, R28.reuse ;  /* 0x000076321ce27816 */ /* 0x140fe4000000001c */
[C-C-:B------:R-:W-:Y:S02]  /*e850*/  PRMT R222, R3.reuse, 0x7632, R3.reuse ;  /* 0x0000763203de7816 */ /* 0x140fe40000000003 */
[----:B------:R-:W-:Y:S02]  /*e860*/  PRMT R223, R3, 0x5410, R3 ;  /* 0x0000541003df7816 */ /* 0x000fe40000000003 */
[----:B------:R-:W-:Y:S02]  /*e870*/  PRMT R227, R28, 0x5410, R28 ;  /* 0x000054101ce37816 */ /* 0x000fe4000000001c */
[C---:B0-----:R-:W-:Y:S02]  /*e880*/  LOP3.LUT R228, R2.reuse, 0x1, RZ, 0x3c, !PT ;  /* 0x0000000102e47812 */ /* 0x041fe400078e3cff */
[----:B------:R-:W-:-:S03]  /*e890*/  LOP3.LUT R3, R2, 0x1, RZ, 0xc0, !PT ;  /* 0x0000000102037812 */ /* 0x000fc600078ec0ff */
[----:B------:R-:W0:Y:S01]  /*e8a0*/  SHFL.IDX PT, R28, R222, R228, 0x1f ;  /* 0x00001fe4de1c7589 */ /* 0x000e2200000e0000 */
[----:B------:R-:W-:Y:S02]  /*e8b0*/  ISETP.NE.U32.AND P0, PT, R3, 0x1, PT ;  /* 0x000000010300780c */ /* 0x000fe40003f05070 */
[----:B------:R-:W-:Y:S01]  /*e8c0*/  LOP3.LUT R3, R2, 0x2, RZ, 0x3c, !PT ;  /* 0x0000000202037812 */ /* 0x000fe200078e3cff */
[----:B------:R-:W1:Y:S01]  /*e8d0*/  SHFL.IDX PT, R29, R223, R228, 0x1f ;  /* 0x00001fe4df1d7589 */ /* 0x000e6200000e0000 */
[----:B------:R-:W-:-:S03]  /*e8e0*/  SHF.R.U32.HI R2, RZ, 0x1, R2 ;  /* 0x00000001ff027819 */ /* 0x000fc60000011602 */
[----:B------:R-:W2:Y:S01]  /*e8f0*/  SHFL.IDX PT, R224, R226, R228, 0x1f ;  /* 0x00001fe4e2e07589 */ /* 0x000ea200000e0000 */
[----:B------:R-:W-:-:S03]  /*e900*/  LOP3.LUT R2, R2, 0x1, RZ, 0xc0, !PT ;  /* 0x0000000102027812 */ /* 0x000fc600078ec0ff */
[----:B------:R-:W3:Y:S01]  /*e910*/  SHFL.IDX PT, R225, R227, R228, 0x1f ;  /* 0x00001fe4e3e17589 */ /* 0x000ee200000e0000 */
[----:B0-----:R-:W-:Y:S02]  /*e920*/  SEL R28, R28, R223, !P0 ;  /* 0x000000df1c1c7207 */ /* 0x001fe40004000000 */
[----:B-1----:R-:W-:-:S03]  /*e930*/  SEL R29, R222, R29, !P0 ;  /* 0x0000001dde1d7207 */ /* 0x002fc60004000000 */
[----:B------:R-:W0:Y:S01]  /*e940*/  SHFL.IDX PT, R223, R28, R3, 0x1f ;  /* 0x00001f031cdf7589 */ /* 0x000e2200000e0000 */
[----:B--2---:R-:W-:-:S03]  /*e950*/  SEL R224, R224, R227, !P0 ;  /* 0x000000e3e0e07207 */ /* 0x004fc60004000000 */
[----:B------:R-:W1:Y:S01]  /*e960*/  SHFL.IDX PT, R222, R29, R3, 0x1f ;  /* 0x00001f031dde7589 */ /* 0x000e6200000e0000 */
[----:B---3--:R-:W-:-:S03]  /*e970*/  SEL R226, R226, R225, !P0 ;  /* 0x000000e1e2e27207 */ /* 0x008fc60004000000 */
[----:B------:R-:W2:Y:S01]  /*e980*/  SHFL.IDX PT, R225, R224, R3, 0x1f ;  /* 0x00001f03e0e17589 */ /* 0x000ea200000e0000 */
[----:B------:R-:W-:-:S03]  /*e990*/  ISETP.NE.U32.AND P0, PT, R2, 0x1, PT ;  /* 0x000000010200780c */ /* 0x000fc60003f05070 */
[----:B------:R-:W3:Y:S01]  /*e9a0*/  SHFL.IDX PT, R3, R226, R3, 0x1f ;  /* 0x00001f03e2037589 */ /* 0x000ee200000e0000 */
[----:B0-----:R-:W-:Y:S02]  /*e9b0*/  SEL R223, R223, R224, !P0 ;  /* 0x000000e0dfdf7207 */ /* 0x001fe40004000000 */
[----:B-1----:R-:W-:Y:S02]  /*e9c0*/  SEL R222, R222, R226, !P0 ;  /* 0x000000e2dede7207 */ /* 0x002fe40004000000 */
[----:B--2---:R-:W-:Y:S01]  /*e9d0*/  SEL R2, R28, R225, !P0 ;  /* 0x000000e11c027207 */ /* 0x004fe20004000000 */
[----:B------:R-:W-:Y:S01]  /*e9e0*/  IMAD.MOV.U32 R28, RZ, RZ, R4 ;  /* 0x000000ffff1c7224 */ /* 0x000fe200078e0004 */
[----:B---3--:R-:W-:Y:S02]  /*e9f0*/  SEL R29, R29, R3, !P0 ;  /* 0x000000031d1d7207 */ /* 0x008fe40004000000 */
[----:B------:R-:W-:Y:S02]  /*ea00*/  PRMT R3, R223, 0x5410, R222 ;  /* 0x00005410df037816 */ /* 0x000fe400000000de */
[----:B------:R-:W-:-:S02]  /*ea10*/  PRMT R2, R2, 0x5410, R29 ;  /* 0x0000541002027816 */ /* 0x000fc4000000001d */
[----:B------:R-:W-:-:S04]  /*ea20*/  MOV R29, 0x0 ;  /* 0x00000000001d7802 */ /* 0x000fc80000000f00 */
[----:B------:R-:W-:Y:S05]  /*ea30*/  RET.REL.NODEC R28 `(_ZN7cutlass6KernelINS_4gemm6kernel18GemmSplitKParallelINS1_11threadblock12MmaPipelinedINS1_9GemmShapeILi128ELi128ELi32EEENS_9transform11threadblock22PredicatedTileIteratorINS_11MatrixShapeILi128ELi32EEENS_6half_tENS_6layout11ColumnMajorELi1ENS8_29PitchLinearWarpRakedThreadMapINS_16PitchLinearShapeILi128ELi32EEELi128ENSH_ILi8ELi4EEELi8EEELi8ELb0ENSE_9NoPermuteEEENS9_19RegularTileIteratorISC_SD_NSE_45ColumnMajorVoltaTensorOpMultiplicandCongruousILi16EEELi1ESK_Li16EEENSA_INSB_ILi32ELi128EEESD_NSE_8RowMajorELi0ESK_Li8ELb0ESL_EENSN_ISR_SD_NSE_43RowMajorVoltaTensorOpMultiplicandBCongruousILi16EEELi0ESK_Li16EEEfSS_NS4_9MmaPolicyINS1_4warp16MmaVoltaTensorOpINS6_ILi64ELi64ELi32EEESD_SP_SD_SV_fSS_NSY_17MmaTensorOpPolicyINS_4arch3MmaINS6_ILi16ELi16ELi4EEELi32ESD_SF_SD_SS_fSS_NS12_13OpMultiplyAddEEENSB_ILi1ELi1EEEEEbEENSB_ILi0ELi0EEES1A_Li1EEENS_21NumericArrayConverterISD_SD_Li32ELNS_15FloatRoundStyleE2ENS8_6thread14UnaryTransform8IdentityEEES1H_bEENS_8epilogue11threadblock8EpilogueIS7_S19_Li1ENS1K_22PredicatedTileIteratorINS1K_26OutputTileOptimalThreadMapINS1K_15OutputTileShapeILi128ELi4ELi4ELi2ELi1EEENS1O_ILi1ELi2ELi2ELi1ELi4EEELi128ELi4ELi32EEEfLb0ESL_Lb0EEENS1J_4warp29FragmentIteratorVoltaTensorOpIS10_NS6_ILi32ELi32ELi4EEEfSS_EENS1T_25TileIteratorVoltaTensorOpIS10_S1V_fSS_EENS1K_18SharedLoadIteratorINS1R_18CompactedThreadMapEfLi8EEENS1J_6thread7ConvertIfLi4EfLS1D_2EEENSB_ILi0ELi2EEELi1ELi1EEENS4_38GemmSplitKHorizontalThreadblockSwizzleEEEEEvNT_6ParamsE) ;  /* 0xffffff141c707950 */ /* 0x000fea0003c3ffff */
.L_x_30:
        /* <DEDUP_REMOVED lines=12> */
.L_x_32:


//--------------------- .nv.shared._ZN7cutlass9reference6device6kernel4GemmINS_9TensorRefINS_6half_tENS_6layout11ColumnMajorEEENS4_IS5_NS6_8RowMajorEEENS4_IfS9_EEffNS_11MatrixShapeILi4ELi4EEENS_12multiply_addIfffEENS_16NumericConverterIffLNS_15FloatRoundStyleE2EEEEEvNS_4gemm9GemmCoordET2_T_T0_SL_T1_SO_T3_ --------------------------
	.section	.nv.shared._ZN7cutlass9reference6device6kernel4GemmINS_9TensorRefINS_6half_tENS_6layout11ColumnMajorEEENS4_IS5_NS6_8RowMajorEEENS4_IfS9_EEffNS_11MatrixShapeILi4ELi4EEENS_12multiply_addIfffEENS_16NumericConverterIffLNS_15FloatRoundStyleE2EEEEEvNS_4gemm9GemmCoordET2_T_T0_SL_T1_SO_T3_,"aw",@nobits
	.sectionflags	@""
	.align	16
	.zero		1024


//--------------------- .nv.shared.reserved.0     --------------------------
	.section	.nv.shared.reserved.0,"aw",@nobits
	.weak		__nv_reservedSMEM_offset_0_alias
	.size		__nv_reservedSMEM_offset_0_alias, 0, 0
	.other		__nv_reservedSMEM_offset_0_alias,@"STO_CUDA_RESERVED_SHARED STV_DEFAULT"
__nv_reservedSMEM_offset_0_alias:
	.zero		0


//--------------------- .nv.global                --------------------------
	.section	.nv.global,"aw",@nobits
.nv.global:
	.type		_ZN33_INTERNAL_37bacd73_4_k_cu__Z3runv4cute1_E,@object
	.size		_ZN33_INTERNAL_37bacd73_4_k_cu__Z3runv4cute1_E,(_ZN33_INTERNAL_37bacd73_4_k_cu__Z3runv4cuda3std3__45__cpo6cbeginE - _ZN33_INTERNAL_37bacd73_4_k_cu__Z3runv4cute1_E)
_ZN33_INTERNAL_37bacd73_4_k_cu__Z3runv4cute1_E:
	.zero		1
	.type		_ZN33_INTERNAL_37bacd73_4_k_cu__Z3runv4cuda3std3__45__cpo6cbeginE,@object
	.size		_ZN33_INTERNAL_37bacd73_4_k_cu__Z3runv4cuda3std3__45__cpo6cbeginE,(_ZN33_INTERNAL_37bacd73_4_k_cu__Z3runv4cuda3std3__48in_placeE - _ZN33_INTERNAL_37bacd73_4_k_cu__Z3runv4cuda3std3__45__cpo6cbeginE)
_ZN33_INTERNAL_37bacd73_4_k_cu__Z3runv4cuda3std3__45__cpo6cbeginE:
	.zero		1
	.type		_ZN33_INTERNAL_37bacd73_4_k_cu__Z3runv4cuda3std3__48in_placeE,@object
	.size		_ZN33_INTERNAL_37bacd73_4_k_cu__Z3runv4cuda3std3__48in_placeE,(_ZN33_INTERNAL_37bacd73_4_k_cu__Z3runv4cuda3std6ranges3__45__cpo9iter_moveE - _ZN33_INTERNAL_37bacd73_4_k_cu__Z3runv4cuda3std3__48in_placeE)
_ZN33_INTERNAL_37bacd73_4_k_cu__Z3runv4cuda3std3__48in_placeE:
	.zero		1
	.type		_ZN33_INTERNAL_37bacd73_4_k_cu__Z3runv4cuda3std6ranges3__45__cpo9iter_moveE,@object
	.size		_ZN33_INTERNAL_37bacd73_4_k_cu__Z3runv4cuda3std6ranges3__45__cpo9iter_moveE,(_ZN33_INTERNAL_37bacd73_4_k_cu__Z3runv4cuda3std3__45__cpo5beginE - _ZN33_INTERNAL_37bacd73_4_k_cu__Z3runv4cuda3std6ranges3__45__cpo9iter_moveE)
_ZN33_INTERNAL_37bacd73_4_k_cu__Z3runv4cuda3std6ranges3__45__cpo9iter_moveE:
	.zero		1
	.type		_ZN33_INTERNAL_37bacd73_4_k_cu__Z3runv4cuda3std3__45__cpo5beginE,@object
	.size		_ZN33_INTERNAL_37bacd73_4_k_cu__Z3runv4cuda3std3__45__cpo5beginE,(_ZN33_INTERNAL_37bacd73_4_k_cu__Z3runv4cuda3std3__435_GLOBAL__N__37bacd73_4_k_cu__Z3runv6ignoreE - _ZN33_INTERNAL_37bacd73_4_k_cu__Z3runv4cuda3std3__45__cpo5beginE)
_ZN33_INTERNAL_37bacd73_4_k_cu__Z3runv4cuda3std3__45__cpo5beginE:
	.zero		1
	.type		_ZN33_INTERNAL_37bacd73_4_k_cu__Z3runv4cuda3std3__435_GLOBAL__N__37bacd73_4_k_cu__Z3runv6ignoreE,@object
	.size		_ZN33_INTERNAL_37bacd73_4_k_cu__Z3runv4cuda3std3__435_GLOBAL__N__37bacd73_4_k_cu__Z3runv6ignoreE,(_ZN33_INTERNAL_37bacd73_4_k_cu__Z3runv4cute7productE - _ZN33_INTERNAL_37bacd73_4_k_cu__Z3runv4cuda3std3__435_GLOBAL__N__37bacd73_4_k_cu__Z3runv6ignoreE)
_ZN33_INTERNAL_37bacd73_4_k_cu__Z3runv4cuda3std3__435_GLOBAL__N__37bacd73_4_k_cu__Z3runv6ignoreE:
	.zero		1
	.type		_ZN33_INTERNAL_37bacd73_4_k_cu__Z3runv4cute7productE,@object
	.size		_ZN33_INTERNAL_37bacd73_4_k_cu__Z3runv4cute7productE,(_ZN33_INTERNAL_37bacd73_4_k_cu__Z3runv4cuda3std3__45__cpo3endE - _ZN33_INTERNAL_37bacd73_4_k_cu__Z3runv4cute7productE)
_ZN33_INTERNAL_37bacd73_4_k_cu__Z3runv4cute7productE:
	.zero		1
	.type		_ZN33_INTERNAL_37bacd73_4_k_cu__Z3runv4cuda3std3__45__cpo3endE,@object
	.size		_ZN33_INTERNAL_37bacd73_4_k_cu__Z3runv4cuda3std3__45__cpo3endE,(_ZN33_INTERNAL_37bacd73_4_k_cu__Z3runv4cuda3std3__419piecewise_constructE - _ZN33_INTERNAL_37bacd73_4_k_cu__Z3runv4cuda3std3__45__cpo3endE)
_ZN33_INTERNAL_37bacd73_4_k_cu__Z3runv4cuda3std3__45__cpo3endE:
	.zero		1
	.type		_ZN33_INTERNAL_37bacd73_4_k_cu__Z3runv4cuda3std3__419piecewise_constructE,@object
	.size		_ZN33_INTERNAL_37bacd73_4_k_cu__Z3runv4cuda3std3__419piecewise_constructE,(_ZN33_INTERNAL_37bacd73_4_k_cu__Z3runv4cuda3std3__45__cpo4cendE - _ZN33_INTERNAL_37bacd73_4_k_cu__Z3runv4cuda3std3__419piecewise_constructE)
_ZN33_INTERNAL_37bacd73_4_k_cu__Z3runv4cuda3std3__419piecewise_constructE:
	.zero		1
	.type		_ZN33_INTERNAL_37bacd73_4_k_cu__Z3runv4cuda3std3__45__cpo4cendE,@object
	.size		_ZN33_INTERNAL_37bacd73_4_k_cu__Z3runv4cuda3std3__45__cpo4cendE,(_ZN33_INTERNAL_37bacd73_4_k_cu__Z3runv4cuda3std6ranges3__45__cpo4swapE - _ZN33_INTERNAL_37bacd73_4_k_cu__Z3runv4cuda3std3__45__cpo4cendE)
_ZN33_INTERNAL_37bacd73_4_k_cu__Z3runv4cuda3std3__45__cpo4cendE:
	.zero		1
	.type		_ZN33_INTERNAL_37bacd73_4_k_cu__Z3runv4cuda3std6ranges3__45__cpo4swapE,@object
	.size		_ZN33_INTERNAL_37bacd73_4_k_cu__Z3runv4cuda3std6ranges3__45__cpo4swapE,(.L_7 - _ZN33_INTERNAL_37bacd73_4_k_cu__Z3runv4cuda3std6ranges3__45__cpo4swapE)
_ZN33_INTERNAL_37bacd73_4_k_cu__Z3runv4cuda3std6ranges3__45__cpo4swapE:
	.zero		1
.L_7:


//--------------------- .nv.shared._ZN7cutlass6KernelINS_9reduction6kernel12ReduceSplitKINS_11MatrixShapeILi4ELi128EEENS_8epilogue6thread17LinearCombinationIfLi4EffLNS7_9ScaleType4KindE0ELNS_15FloatRoundStyleE2EfEENS1_6thread9ReduceAddIffLi4EEELi4EEEEEvNT_6ParamsE --------------------------
	.section	.nv.shared._ZN7cutlass6KernelINS_9reduction6kernel12ReduceSplitKINS_11MatrixShapeILi4ELi128EEENS_8epilogue6thread17LinearCombinationIfLi4EffLNS7_9ScaleType4KindE0ELNS_15FloatRoundStyleE2EfEENS1_6thread9ReduceAddIffLi4EEELi4EEEEEvNT_6ParamsE,"aw",@nobits
	.sectionflags	@""
	.align	16
	.zero		1024


//--------------------- .nv.shared._ZN7cutlass6KernelINS_4gemm6kernel18GemmSplitKParallelINS1_11threadblock12MmaPipelinedINS1_9GemmShapeILi128ELi128ELi32EEENS_9transform11threadblock22PredicatedTileIteratorINS_11MatrixShapeILi128ELi32EEENS_6half_tENS_6layout11ColumnMajorELi1ENS8_29PitchLinearWarpRakedThreadMapINS_16PitchLinearShapeILi128ELi32EEELi128ENSH_ILi8ELi4EEELi8EEELi8ELb0ENSE_9NoPermuteEEENS9_19RegularTileIteratorISC_SD_NSE_45ColumnMajorVoltaTensorOpMultiplicandCongruousILi16EEELi1ESK_Li16EEENSA_INSB_ILi32ELi128EEESD_NSE_8RowMajorELi0ESK_Li8ELb0ESL_EENSN_ISR_SD_NSE_43RowMajorVoltaTensorOpMultiplicandBCongruousILi16EEELi0ESK_Li16EEEfSS_NS4_9MmaPolicyINS1_4warp16MmaVoltaTensorOpINS6_ILi64ELi64ELi32EEESD_SP_SD_SV_fSS_NSY_17MmaTensorOpPolicyINS_4arch3MmaINS6_ILi16ELi16ELi4EEELi32ESD_SF_SD_SS_fSS_NS12_13OpMultiplyAddEEENSB_ILi1ELi1EEEEEbEENSB_ILi0ELi0EEES1A_Li1EEENS_21NumericArrayConverterISD_SD_Li32ELNS_15FloatRoundStyleE2ENS8_6thread14UnaryTransform8IdentityEEES1H_bEENS_8epilogue11threadblock8EpilogueIS7_S19_Li1ENS1K_22PredicatedTileIteratorINS1K_26OutputTileOptimalThreadMapINS1K_15OutputTileShapeILi128ELi4ELi4ELi2ELi1EEENS1O_ILi1ELi2ELi2ELi1ELi4EEELi128ELi4ELi32EEEfLb0ESL_Lb0EEENS1J_4warp29FragmentIteratorVoltaTensorOpIS10_NS6_ILi32ELi32ELi4EEEfSS_EENS1T_25TileIteratorVoltaTensorOpIS10_S1V_fSS_EENS1K_18SharedLoadIteratorINS1R_18CompactedThreadMapEfLi8EEENS1J_6thread7ConvertIfLi4EfLS1D_2EEENSB_ILi0ELi2EEELi1ELi1EEENS4_38GemmSplitKHorizontalThreadblockSwizzleEEEEEvNT_6ParamsE --------------------------
	.section	.nv.shared._ZN7cutlass6KernelINS_4gemm6kernel18GemmSplitKParallelINS1_11threadblock12MmaPipelinedINS1_9GemmShapeILi128ELi128ELi32EEENS_9transform11threadblock22PredicatedTileIteratorINS_11MatrixShapeILi128ELi32EEENS_6half_tENS_6layout11ColumnMajorELi1ENS8_29PitchLinearWarpRakedThreadMapINS_16PitchLinearShapeILi128ELi32EEELi128ENSH_ILi8ELi4EEELi8EEELi8ELb0ENSE_9NoPermuteEEENS9_19RegularTileIteratorISC_SD_NSE_45ColumnMajorVoltaTensorOpMultiplicandCongruousILi16EEELi1ESK_Li16EEENSA_INSB_ILi32ELi128EEESD_NSE_8RowMajorELi0ESK_Li8ELb0ESL_EENSN_ISR_SD_NSE_43RowMajorVoltaTensorOpMultiplicandBCongruousILi16EEELi0ESK_Li16EEEfSS_NS4_9MmaPolicyINS1_4warp16MmaVoltaTensorOpINS6_ILi64ELi64ELi32EEESD_SP_SD_SV_fSS_NSY_17MmaTensorOpPolicyINS_4arch3MmaINS6_ILi16ELi16ELi4EEELi32ESD_SF_SD_SS_fSS_NS12_13OpMultiplyAddEEENSB_ILi1ELi1EEEEEbEENSB_ILi0ELi0EEES1A_Li1EEENS_21NumericArrayConverterISD_SD_Li32ELNS_15FloatRoundStyleE2ENS8_6thread14UnaryTransform8IdentityEEES1H_bEENS_8epilogue11threadblock8EpilogueIS7_S19_Li1ENS1K_22PredicatedTileIteratorINS1K_26OutputTileOptimalThreadMapINS1K_15OutputTileShapeILi128ELi4ELi4ELi2ELi1EEENS1O_ILi1ELi2ELi2ELi1ELi4EEELi128ELi4ELi32EEEfLb0ESL_Lb0EEENS1J_4warp29FragmentIteratorVoltaTensorOpIS10_NS6_ILi32ELi32ELi4EEEfSS_EENS1T_25TileIteratorVoltaTensorOpIS10_S1V_fSS_EENS1K_18SharedLoadIteratorINS1R_18CompactedThreadMapEfLi8EEENS1J_6thread7ConvertIfLi4EfLS1D_2EEENSB_ILi0ELi2EEELi1ELi1EEENS4_38GemmSplitKHorizontalThreadblockSwizzleEEEEEvNT_6ParamsE,"aw",@nobits
	.sectionflags	@""
	.align	16
	.zero		1024


//--------------------- .nv.constant0._ZN7cutlass9reference6device6kernel4GemmINS_9TensorRefINS_6half_tENS_6layout11ColumnMajorEEENS4_IS5_NS6_8RowMajorEEENS4_IfS9_EEffNS_11MatrixShapeILi4ELi4EEENS_12multiply_addIfffEENS_16NumericConverterIffLNS_15FloatRoundStyleE2EEEEEvNS_4gemm9GemmCoordET2_T_T0_SL_T1_SO_T3_ --------------------------
	.section	.nv.constant0._ZN7cutlass9reference6device6kernel4GemmINS_9TensorRefINS_6half_tENS_6layout11ColumnMajorEEENS4_IS5_NS6_8RowMajorEEENS4_IfS9_EEffNS_11MatrixShapeILi4ELi4EEENS_12multiply_addIfffEENS_16NumericConverterIffLNS_15FloatRoundStyleE2EEEEEvNS_4gemm9GemmCoordET2_T_T0_SL_T1_SO_T3_,"a",@progbits
	.sectionflags	@""
	.align	4
.nv.constant0._ZN7cutlass9reference6device6kernel4GemmINS_9TensorRefINS_6half_tENS_6layout11ColumnMajorEEENS4_IS5_NS6_8RowMajorEEENS4_IfS9_EEffNS_11MatrixShapeILi4ELi4EEENS_12multiply_addIfffEENS_16NumericConverterIffLNS_15FloatRoundStyleE2EEEEEvNS_4gemm9GemmCoordET2_T_T0_SL_T1_SO_T3_:
	.zero		620


//--------------------- .nv.constant0._ZN7cutlass6KernelINS_9reduction6kernel12ReduceSplitKINS_11MatrixShapeILi4ELi128EEENS_8epilogue6thread17LinearCombinationIfLi4EffLNS7_9ScaleType4KindE0ELNS_15FloatRoundStyleE2EfEENS1_6thread9ReduceAddIffLi4EEELi4EEEEEvNT_6ParamsE --------------------------
	.section	.nv.constant0._ZN7cutlass6KernelINS_9reduction6kernel12ReduceSplitKINS_11MatrixShapeILi4ELi128EEENS_8epilogue6thread17LinearCombinationIfLi4EffLNS7_9ScaleType4KindE0ELNS_15FloatRoundStyleE2EfEENS1_6thread9ReduceAddIffLi4EEELi4EEEEEvNT_6ParamsE,"a",@progbits
	.sectionflags	@""
	.align	4
.nv.constant0._ZN7cutlass6KernelINS_9reduction6kernel12ReduceSplitKINS_11MatrixShapeILi4ELi128EEENS_8epilogue6thread17LinearCombinationIfLi4EffLNS7_9ScaleType4KindE0ELNS_15FloatRoundStyleE2EfEENS1_6thread9ReduceAddIffLi4EEELi4EEEEEvNT_6ParamsE:
	.zero		648


//--------------------- .nv.constant0._ZN7cutlass6KernelINS_4gemm6kernel18GemmSplitKParallelINS1_11threadblock12MmaPipelinedINS1_9GemmShapeILi128ELi128ELi32EEENS_9transform11threadblock22PredicatedTileIteratorINS_11MatrixShapeILi128ELi32EEENS_6half_tENS_6layout11ColumnMajorELi1ENS8_29PitchLinearWarpRakedThreadMapINS_16PitchLinearShapeILi128ELi32EEELi128ENSH_ILi8ELi4EEELi8EEELi8ELb0ENSE_9NoPermuteEEENS9_19RegularTileIteratorISC_SD_NSE_45ColumnMajorVoltaTensorOpMultiplicandCongruousILi16EEELi1ESK_Li16EEENSA_INSB_ILi32ELi128EEESD_NSE_8RowMajorELi0ESK_Li8ELb0ESL_EENSN_ISR_SD_NSE_43RowMajorVoltaTensorOpMultiplicandBCongruousILi16EEELi0ESK_Li16EEEfSS_NS4_9MmaPolicyINS1_4warp16MmaVoltaTensorOpINS6_ILi64ELi64ELi32EEESD_SP_SD_SV_fSS_NSY_17MmaTensorOpPolicyINS_4arch3MmaINS6_ILi16ELi16ELi4EEELi32ESD_SF_SD_SS_fSS_NS12_13OpMultiplyAddEEENSB_ILi1ELi1EEEEEbEENSB_ILi0ELi0EEES1A_Li1EEENS_21NumericArrayConverterISD_SD_Li32ELNS_15FloatRoundStyleE2ENS8_6thread14UnaryTransform8IdentityEEES1H_bEENS_8epilogue11threadblock8EpilogueIS7_S19_Li1ENS1K_22PredicatedTileIteratorINS1K_26OutputTileOptimalThreadMapINS1K_15OutputTileShapeILi128ELi4ELi4ELi2ELi1EEENS1O_ILi1ELi2ELi2ELi1ELi4EEELi128ELi4ELi32EEEfLb0ESL_Lb0EEENS1J_4warp29FragmentIteratorVoltaTensorOpIS10_NS6_ILi32ELi32ELi4EEEfSS_EENS1T_25TileIteratorVoltaTensorOpIS10_S1V_fSS_EENS1K_18SharedLoadIteratorINS1R_18CompactedThreadMapEfLi8EEENS1J_6thread7ConvertIfLi4EfLS1D_2EEENSB_ILi0ELi2EEELi1ELi1EEENS4_38GemmSplitKHorizontalThreadblockSwizzleEEEEEvNT_6ParamsE --------------------------
	.section	.nv.constant0._ZN7cutlass6KernelINS_4gemm6kernel18GemmSplitKParallelINS1_11threadblock12MmaPipelinedINS1_9GemmShapeILi128ELi128ELi32EEENS_9transform11threadblock22PredicatedTileIteratorINS_11MatrixShapeILi128ELi32EEENS_6half_tENS_6layout11ColumnMajorELi1ENS8_29PitchLinearWarpRakedThreadMapINS_16PitchLinearShapeILi128ELi32EEELi128ENSH_ILi8ELi4EEELi8EEELi8ELb0ENSE_9NoPermuteEEENS9_19RegularTileIteratorISC_SD_NSE_45ColumnMajorVoltaTensorOpMultiplicandCongruousILi16EEELi1ESK_Li16EEENSA_INSB_ILi32ELi128EEESD_NSE_8RowMajorELi0ESK_Li8ELb0ESL_EENSN_ISR_SD_NSE_43RowMajorVoltaTensorOpMultiplicandBCongruousILi16EEELi0ESK_Li16EEEfSS_NS4_9MmaPolicyINS1_4warp16MmaVoltaTensorOpINS6_ILi64ELi64ELi32EEESD_SP_SD_SV_fSS_NSY_17MmaTensorOpPolicyINS_4arch3MmaINS6_ILi16ELi16ELi4EEELi32ESD_SF_SD_SS_fSS_NS12_13OpMultiplyAddEEENSB_ILi1ELi1EEEEEbEENSB_ILi0ELi0EEES1A_Li1EEENS_21NumericArrayConverterISD_SD_Li32ELNS_15FloatRoundStyleE2ENS8_6thread14UnaryTransform8IdentityEEES1H_bEENS_8epilogue11threadblock8EpilogueIS7_S19_Li1ENS1K_22PredicatedTileIteratorINS1K_26OutputTileOptimalThreadMapINS1K_15OutputTileShapeILi128ELi4ELi4ELi2ELi1EEENS1O_ILi1ELi2ELi2ELi1ELi4EEELi128ELi4ELi32EEEfLb0ESL_Lb0EEENS1J_4warp29FragmentIteratorVoltaTensorOpIS10_NS6_ILi32ELi32ELi4EEEfSS_EENS1T_25TileIteratorVoltaTensorOpIS10_S1V_fSS_EENS1K_18SharedLoadIteratorINS1R_18CompactedThreadMapEfLi8EEENS1J_6thread7ConvertIfLi4EfLS1D_2EEENSB_ILi0ELi2EEELi1ELi1EEENS4_38GemmSplitKHorizontalThreadblockSwizzleEEEEEvNT_6ParamsE,"a",@progbits
	.sectionflags	@""
	.align	4
.nv.constant0._ZN7cutlass6KernelINS_4gemm6kernel18GemmSplitKParallelINS1_11threadblock12MmaPipelinedINS1_9GemmShapeILi128ELi128ELi32EEENS_9transform11threadblock22PredicatedTileIteratorINS_11MatrixShapeILi128ELi32EEENS_6half_tENS_6layout11ColumnMajorELi1ENS8_29PitchLinearWarpRakedThreadMapINS_16PitchLinearShapeILi128ELi32EEELi128ENSH_ILi8ELi4EEELi8EEELi8ELb0ENSE_9NoPermuteEEENS9_19RegularTileIteratorISC_SD_NSE_45ColumnMajorVoltaTensorOpMultiplicandCongruousILi16EEELi1ESK_Li16EEENSA_INSB_ILi32ELi128EEESD_NSE_8RowMajorELi0ESK_Li8ELb0ESL_EENSN_ISR_SD_NSE_43RowMajorVoltaTensorOpMultiplicandBCongruousILi16EEELi0ESK_Li16EEEfSS_NS4_9MmaPolicyINS1_4warp16MmaVoltaTensorOpINS6_ILi64ELi64ELi32EEESD_SP_SD_SV_fSS_NSY_17MmaTensorOpPolicyINS_4arch3MmaINS6_ILi16ELi16ELi4EEELi32ESD_SF_SD_SS_fSS_NS12_13OpMultiplyAddEEENSB_ILi1ELi1EEEEEbEENSB_ILi0ELi0EEES1A_Li1EEENS_21NumericArrayConverterISD_SD_Li32ELNS_15FloatRoundStyleE2ENS8_6thread14UnaryTransform8IdentityEEES1H_bEENS_8epilogue11threadblock8EpilogueIS7_S19_Li1ENS1K_22PredicatedTileIteratorINS1K_26OutputTileOptimalThreadMapINS1K_15OutputTileShapeILi128ELi4ELi4ELi2ELi1EEENS1O_ILi1ELi2ELi2ELi1ELi4EEELi128ELi4ELi32EEEfLb0ESL_Lb0EEENS1J_4warp29FragmentIteratorVoltaTensorOpIS10_NS6_ILi32ELi32ELi4EEEfSS_EENS1T_25TileIteratorVoltaTensorOpIS10_S1V_fSS_EENS1K_18SharedLoadIteratorINS1R_18CompactedThreadMapEfLi8EEENS1J_6thread7ConvertIfLi4EfLS1D_2EEENSB_ILi0ELi2EEELi1ELi1EEENS4_38GemmSplitKHorizontalThreadblockSwizzleEEEEEvNT_6ParamsE:
	.zero		760


//--------------------- SYMBOLS --------------------------

	.type		.nv.reservedSmem.offset0,@object
	.size		.nv.reservedSmem.offset0,0x4
